// auto-generated by cutlass_sweep.gemm — config: {"arch": "sm_90", "cluster_m": 1, "cluster_n": 4, "dtype": "e5m2", "dtype_b": "e5m2", "layout": "nt", "stages": 0, "tile_k": 32, "tile_m": 128, "tile_n": 256}
#include "cutlass/cutlass.h"
#include "cutlass/gemm/collective/collective_builder.hpp"
#include "cutlass/gemm/device/gemm_universal_adapter.h"
#include "cutlass/gemm/kernel/gemm_universal.hpp"
#include "cutlass/epilogue/collective/collective_builder.hpp"

using ElemA = cutlass::float_e5m2_t;
using ElemB = cutlass::float_e5m2_t;
using ElemCD = cutlass::float_e5m2_t;
using Acc  = float;
using TileShape    = cute::Shape<cute::_128, cute::_256, cute::_32>;
using ClusterShape = cute::Shape<cute::_1, cute::_4, cute::_1>;

using CollectiveEpilogue = typename cutlass::epilogue::collective::CollectiveBuilder<
    cutlass::arch::Sm90, cutlass::arch::OpClassTensorOp,
    TileShape, ClusterShape,
    cutlass::epilogue::collective::EpilogueTileAuto,
    Acc, Acc,
    ElemCD, cutlass::layout::RowMajor, 128 / cutlass::sizeof_bits<ElemCD>::value,
    ElemCD, cutlass::layout::RowMajor, 128 / cutlass::sizeof_bits<ElemCD>::value,
    cutlass::epilogue::collective::EpilogueScheduleAuto
  >::CollectiveOp;

using CollectiveMainloop = typename cutlass::gemm::collective::CollectiveBuilder<
    cutlass::arch::Sm90, cutlass::arch::OpClassTensorOp,
    ElemA, cutlass::layout::RowMajor, 128 / cutlass::sizeof_bits<ElemA>::value,
    ElemB, cutlass::layout::ColumnMajor, 128 / cutlass::sizeof_bits<ElemB>::value,
    Acc,
    TileShape, ClusterShape,
    cutlass::gemm::collective::StageCountAutoCarveout<static_cast<int>(sizeof(typename CollectiveEpilogue::SharedStorage))>,
    cutlass::gemm::collective::KernelScheduleAuto
  >::CollectiveOp;

using GemmKernel = cutlass::gemm::kernel::GemmUniversal<
    cute::Shape<int,int,int,int>,
    CollectiveMainloop,
    CollectiveEpilogue
>;
using Gemm = cutlass::gemm::device::GemmUniversalAdapter<GemmKernel>;

// Force the device kernel symbol into the cubin without needing a host main.
auto* _anchor = &cutlass::device_kernel<GemmKernel>;


// ===== COMPILED SASS (sm_90a) =====

	.target	sm_90a

	.elftype	@"ET_EXEC"


//--------------------- .note.nv.tkinfo           --------------------------
	.section	.note.nv.tkinfo,"",@"SHT_NOTE"
	.sectionflags	@"SHF_NOTE_NV_TKINFO"
	.tkinfo
        /*0018*/ 	.word	0x00000002
        /*0030*/ 	.string	""
        /*0030*/ 	.string	"ptxas"
        /*0030*/ 	.string	"Cuda compilation tools, release 13.0, V13.0.88"
        /*0030*/ 	.string	"Build cuda_13.0.r13.0/compiler.36424714_0"
        /*0030*/ 	.string	"-arch sm_90a -m 64 "



//--------------------- .note.nv.cuinfo           --------------------------
	.section	.note.nv.cuinfo,"",@"SHT_NOTE"
	.sectionflags	@"SHF_NOTE_NV_CUINFO"
        /*0018*/ 	.short	0x0002
        /*001a*/ 	.short	0x005a
        /*001c*/ 	.short	0x0082
	.zero		2


//--------------------- .nv.info                  --------------------------
	.section	.nv.info,"",@"SHT_CUDA_INFO"
	.align	4


	//----- nvinfo : EIATTR_REGCOUNT
	.align		4
        /*0000*/ 	.byte	0x04, 0x2f
        /*0002*/ 	.short	(.L_12 - .L_11)
	.align		4
.L_11:
        /*0004*/ 	.word	index@(_ZN7cutlass13device_kernelINS_4gemm6kernel13GemmUniversalIN4cute5tupleIJiiiiEEENS1_10collective13CollectiveMmaINS1_37MainloopSm90TmaGmmaWarpSpecializedFP8ILi18ENS5_IJNS4_1CILi1EEENSA_ILi4EEESB_EEENS1_35KernelTmaWarpSpecializedCooperativeEEENS5_IJNSA_ILi128EEENSA_ILi256EEENSA_ILi32EEEEEENS_12float_e5m2_tENS5_IJlSB_lEEESK_SL_NS4_8TiledMMAINS4_8MMA_AtomIJNS4_4SM904GMMA31MMA_64x256x32_F32E5M2E5M2_SS_TNILNSP_7ScaleInE1ELSR_1EEEEEENS4_6LayoutINS5_IJNSA_ILi2EEESB_SB_EEENS5_IJSB_NSA_ILi0EEESX_EEEEENS5_IJNS4_10UnderscoreES10_S10_EEEEENS4_23SM90_TMA_LOAD_MULTICASTENS4_14ComposedLayoutINS4_7SwizzleILi1ELi4ELi3EEENS4_18smem_ptr_flag_bitsILi8EEENSU_INS5_IJNSA_ILi8EEESI_EEENS5_IJSI_SB_EEEEEEEvNS4_8identityENS4_13SM90_TMA_LOADES1D_vS1E_EENS_8epilogue10collective6detail29Sm90TmaWarpSpecializedAdapterINS1I_15DefaultEpilogueISK_SL_SL_NS1H_6thread17LinearCombinationISK_Li1EffLNS1M_9ScaleType4KindE0ELNS_15FloatRoundStyleE2ESK_EENS1_15EpilogueDefaultEEEEEvvEEEEvNT_6ParamsE)
        /*0008*/ 	.word	0x000000a8


	//----- nvinfo : EIATTR_FRAME_SIZE
	.align		4
.L_12:
        /*000c*/ 	.byte	0x04, 0x11
        /*000e*/ 	.short	(.L_14 - .L_13)
	.align		4
.L_13:
        /*0010*/ 	.word	index@(_ZN7cutlass13device_kernelINS_4gemm6kernel13GemmUniversalIN4cute5tupleIJiiiiEEENS1_10collective13CollectiveMmaINS1_37MainloopSm90TmaGmmaWarpSpecializedFP8ILi18ENS5_IJNS4_1CILi1EEENSA_ILi4EEESB_EEENS1_35KernelTmaWarpSpecializedCooperativeEEENS5_IJNSA_ILi128EEENSA_ILi256EEENSA_ILi32EEEEEENS_12float_e5m2_tENS5_IJlSB_lEEESK_SL_NS4_8TiledMMAINS4_8MMA_AtomIJNS4_4SM904GMMA31MMA_64x256x32_F32E5M2E5M2_SS_TNILNSP_7ScaleInE1ELSR_1EEEEEENS4_6LayoutINS5_IJNSA_ILi2EEESB_SB_EEENS5_IJSB_NSA_ILi0EEESX_EEEEENS5_IJNS4_10UnderscoreES10_S10_EEEEENS4_23SM90_TMA_LOAD_MULTICASTENS4_14ComposedLayoutINS4_7SwizzleILi1ELi4ELi3EEENS4_18smem_ptr_flag_bitsILi8EEENSU_INS5_IJNSA_ILi8EEESI_EEENS5_IJSI_SB_EEEEEEEvNS4_8identityENS4_13SM90_TMA_LOADES1D_vS1E_EENS_8epilogue10collective6detail29Sm90TmaWarpSpecializedAdapterINS1I_15DefaultEpilogueISK_SL_SL_NS1H_6thread17LinearCombinationISK_Li1EffLNS1M_9ScaleType4KindE0ELNS_15FloatRoundStyleE2ESK_EENS1_15EpilogueDefaultEEEEEvvEEEEvNT_6ParamsE)
        /*0014*/ 	.word	0x00000100


	//----- nvinfo : EIATTR_MIN_STACK_SIZE
	.align		4
.L_14:
        /*0018*/ 	.byte	0x04, 0x12
        /*001a*/ 	.short	(.L_16 - .L_15)
	.align		4
.L_15:
        /*001c*/ 	.word	index@(_ZN7cutlass13device_kernelINS_4gemm6kernel13GemmUniversalIN4cute5tupleIJiiiiEEENS1_10collective13CollectiveMmaINS1_37MainloopSm90TmaGmmaWarpSpecializedFP8ILi18ENS5_IJNS4_1CILi1EEENSA_ILi4EEESB_EEENS1_35KernelTmaWarpSpecializedCooperativeEEENS5_IJNSA_ILi128EEENSA_ILi256EEENSA_ILi32EEEEEENS_12float_e5m2_tENS5_IJlSB_lEEESK_SL_NS4_8TiledMMAINS4_8MMA_AtomIJNS4_4SM904GMMA31MMA_64x256x32_F32E5M2E5M2_SS_TNILNSP_7ScaleInE1ELSR_1EEEEEENS4_6LayoutINS5_IJNSA_ILi2EEESB_SB_EEENS5_IJSB_NSA_ILi0EEESX_EEEEENS5_IJNS4_10UnderscoreES10_S10_EEEEENS4_23SM90_TMA_LOAD_MULTICASTENS4_14ComposedLayoutINS4_7SwizzleILi1ELi4ELi3EEENS4_18smem_ptr_flag_bitsILi8EEENSU_INS5_IJNSA_ILi8EEESI_EEENS5_IJSI_SB_EEEEEEEvNS4_8identityENS4_13SM90_TMA_LOADES1D_vS1E_EENS_8epilogue10collective6detail29Sm90TmaWarpSpecializedAdapterINS1I_15DefaultEpilogueISK_SL_SL_NS1H_6thread17LinearCombinationISK_Li1EffLNS1M_9ScaleType4KindE0ELNS_15FloatRoundStyleE2ESK_EENS1_15EpilogueDefaultEEEEEvvEEEEvNT_6ParamsE)
        /*0020*/ 	.word	0x00000100
.L_16:


//--------------------- .nv.compat                --------------------------
	.section	.nv.compat,"",@"SHT_CUDA_COMPAT_INFO"
	.align	4
        /*0000*/ 	.byte	0x02, 0x09, 0x01, 0x00, 0x02, 0x02, 0x04, 0x00, 0x02, 0x05, 0x05, 0x00, 0x03, 0x07, 0x01, 0x01
        /*0010*/ 	.byte	0x02, 0x03, 0x01, 0x00, 0x02, 0x06, 0x01, 0x00, 0x04, 0x0b, 0x08, 0x00, 0x00, 0x00, 0x00, 0x00
        /*0020*/ 	.byte	0x00, 0x00, 0x00, 0x00


//--------------------- .nv.info._ZN7cutlass13device_kernelINS_4gemm6kernel13GemmUniversalIN4cute5tupleIJiiiiEEENS1_10collective13CollectiveMmaINS1_37MainloopSm90TmaGmmaWarpSpecializedFP8ILi18ENS5_IJNS4_1CILi1EEENSA_ILi4EEESB_EEENS1_35KernelTmaWarpSpecializedCooperativeEEENS5_IJNSA_ILi128EEENSA_ILi256EEENSA_ILi32EEEEEENS_12float_e5m2_tENS5_IJlSB_lEEESK_SL_NS4_8TiledMMAINS4_8MMA_AtomIJNS4_4SM904GMMA31MMA_64x256x32_F32E5M2E5M2_SS_TNILNSP_7ScaleInE1ELSR_1EEEEEENS4_6LayoutINS5_IJNSA_ILi2EEESB_SB_EEENS5_IJSB_NSA_ILi0EEESX_EEEEENS5_IJNS4_10UnderscoreES10_S10_EEEEENS4_23SM90_TMA_LOAD_MULTICASTENS4_14ComposedLayoutINS4_7SwizzleILi1ELi4ELi3EEENS4_18smem_ptr_flag_bitsILi8EEENSU_INS5_IJNSA_ILi8EEESI_EEENS5_IJSI_SB_EEEEEEEvNS4_8identityENS4_13SM90_TMA_LOADES1D_vS1E_EENS_8epilogue10collective6detail29Sm90TmaWarpSpecializedAdapterINS1I_15DefaultEpilogueISK_SL_SL_NS1H_6thread17LinearCombinationISK_Li1EffLNS1M_9ScaleType4KindE0ELNS_15FloatRoundStyleE2ESK_EENS1_15EpilogueDefaultEEEEEvvEEEEvNT_6ParamsE --------------------------
	.section	.nv.info._ZN7cutlass13device_kernelINS_4gemm6kernel13GemmUniversalIN4cute5tupleIJiiiiEEENS1_10collective13CollectiveMmaINS1_37MainloopSm90TmaGmmaWarpSpecializedFP8ILi18ENS5_IJNS4_1CILi1EEENSA_ILi4EEESB_EEENS1_35KernelTmaWarpSpecializedCooperativeEEENS5_IJNSA_ILi128EEENSA_ILi256EEENSA_ILi32EEEEEENS_12float_e5m2_tENS5_IJlSB_lEEESK_SL_NS4_8TiledMMAINS4_8MMA_AtomIJNS4_4SM904GMMA31MMA_64x256x32_F32E5M2E5M2_SS_TNILNSP_7ScaleInE1ELSR_1EEEEEENS4_6LayoutINS5_IJNSA_ILi2EEESB_SB_EEENS5_IJSB_NSA_ILi0EEESX_EEEEENS5_IJNS4_10UnderscoreES10_S10_EEEEENS4_23SM90_TMA_LOAD_MULTICASTENS4_14ComposedLayoutINS4_7SwizzleILi1ELi4ELi3EEENS4_18smem_ptr_flag_bitsILi8EEENSU_INS5_IJNSA_ILi8EEESI_EEENS5_IJSI_SB_EEEEEEEvNS4_8identityENS4_13SM90_TMA_LOADES1D_vS1E_EENS_8epilogue10collective6detail29Sm90TmaWarpSpecializedAdapterINS1I_15DefaultEpilogueISK_SL_SL_NS1H_6thread17LinearCombinationISK_Li1EffLNS1M_9ScaleType4KindE0ELNS_15FloatRoundStyleE2ESK_EENS1_15EpilogueDefaultEEEEEvvEEEEvNT_6ParamsE,"",@"SHT_CUDA_INFO"
	.sectionflags	@""
	.align	4


	//----- nvinfo : EIATTR_CUDA_API_VERSION
	.align		4
        /*0000*/ 	.byte	0x04, 0x37
        /*0002*/ 	.short	(.L_18 - .L_17)
.L_17:
        /*0004*/ 	.word	0x00000082


	//----- nvinfo : EIATTR_KPARAM_INFO
	.align		4
.L_18:
        /*0008*/ 	.byte	0x04, 0x17
        /*000a*/ 	.short	(.L_20 - .L_19)
.L_19:
        /*000c*/ 	.word	0x00000000
        /*0010*/ 	.short	0x0000
        /*0012*/ 	.short	0x0070
        /*0014*/ 	.byte	0x00, 0xf0, 0x01, 0x10


	//----- nvinfo : EIATTR_SPARSE_MMA_MASK
	.align		4
.L_20:
        /*0018*/ 	.byte	0x03, 0x50
        /*001a*/ 	.short	0x0000


	//----- nvinfo : EIATTR_MAXREG_COUNT
	.align		4
        /*001c*/ 	.byte	0x03, 0x1b
        /*001e*/ 	.short	0x00a8


	//----- nvinfo : EIATTR_NUM_BARRIERS
	.align		4
        /*0020*/ 	.byte	0x02, 0x4c
        /*0022*/ 	.byte	0x01
	.zero		1


	//----- nvinfo : EIATTR_ANNOTATIONS
	.align		4
        /*0024*/ 	.byte	0x04, 0x55
        /*0026*/ 	.short	(.L_22 - .L_21)


	//   ....[0]....
.L_21:
        /*0028*/ 	.word	0x00000001
        /*002c*/ 	.byte	0x60, 0x08, 0x00, 0x00, 0x01, 0x00, 0x00, 0x00, 0x90, 0x0a, 0x00, 0x00, 0x01, 0x00, 0x00, 0x00
        /* <DEDUP_REMOVED lines=195> */
        /*0c6c*/ 	.byte	0x30, 0x0b, 0x01, 0x00, 0x01, 0x00, 0x00, 0x00, 0x80, 0x0b, 0x01, 0x00


	//----- nvinfo : EIATTR_MERCURY_ISA_VERSION
	.align		4
.L_22:
        /*0c78*/ 	.byte	0x03, 0x5f
        /*0c7a*/ 	.short	0x0101


	//----- nvinfo : EIATTR_INT_WARP_WIDE_INSTR_OFFSETS
	.align		4
        /*0c7c*/ 	.byte	0x04, 0x31
        /*0c7e*/ 	.short	(.L_24 - .L_23)


	//   ....[0]....
.L_23:
        /*0c80*/ 	.word	0x00000720


	//   ....[1]....
        /*0c84*/ 	.word	0x00000740


	//   ....[2]....
        /*0c88*/ 	.word	0x00000890


	//----- nvinfo : EIATTR_COOP_GROUP_MASK_REGIDS
	.align		4
.L_24:
        /*0c8c*/ 	.byte	0x04, 0x29
        /*0c8e*/ 	.short	(.L_26 - .L_25)


	//   ....[0]....
.L_25:
        /*0c90*/ 	.word	0xffffffff


	//   ....[1]....
        /*0c94*/ 	.word	0xffffffff


	//   ....[2]....
        /*0c98*/ 	.word	0xffffffff


	//   ....[3]....
        /*0c9c*/ 	.word	0xffffffff


	//   ....[4]....
        /*0ca0*/ 	.word	0xffffffff


	//   ....[5]....
        /*0ca4*/ 	.word	0xffffffff


	//----- nvinfo : EIATTR_COOP_GROUP_INSTR_OFFSETS
	.align		4
.L_26:
        /*0ca8*/ 	.byte	0x04, 0x28
        /*0caa*/ 	.short	(.L_28 - .L_27)


	//   ....[0]....
.L_27:
        /*0cac*/ 	.word	0x00000070


	//   ....[1]....
        /*0cb0*/ 	.word	0x00000080


	//   ....[2]....
        /*0cb4*/ 	.word	0x000001a0


	//   ....[3]....
        /*0cb8*/ 	.word	0x000005b0


	//   ....[4]....
        /*0cbc*/ 	.word	0x000009a0


	//   ....[5]....
        /*0cc0*/ 	.word	0x00001720


	//----- nvinfo : EIATTR_REG_RECONFIG
	.align		4
.L_28:
        /*0cc4*/ 	.byte	0x01, 0x54
	.zero		2


	//----- nvinfo : EIATTR_MBARRIER_INSTR_OFFSETS
	.align		4
        /*0cc8*/ 	.byte	0x04, 0x39
        /*0cca*/ 	.short	(.L_30 - .L_29)


	//   ....[0]....
.L_29:
        /*0ccc*/ 	.word	0x00000340
        /*0cd0*/ 	.word	0x000000ff
        /*0cd4*/ 	.word	0x00000000
        /*0cd8*/ 	.short	0x0100
        /*0cda*/ 	.byte	0x09
	.zero		1


	//   ....[1]....
        /*0cdc*/ 	.word	0x00000350
        /*0ce0*/ 	.word	0x000000ff
        /*0ce4*/ 	.word	0x00000090
        /*0ce8*/ 	.short	0x0100
        /*0cea*/ 	.byte	0x09
	.zero		1


	//   ....[2]....
        /*0cec*/ 	.word	0x00000360
        /*0cf0*/ 	.word	0x000000ff
        /*0cf4*/ 	.word	0x00000008
        /*0cf8*/ 	.short	0x0100
        /*0cfa*/ 	.byte	0x09
	.zero		1


	//   ....[3]....
        /*0cfc*/ 	.word	0x00000370
        /*0d00*/ 	.word	0x000000ff
        /*0d04*/ 	.word	0x00000098
        /*0d08*/ 	.short	0x0100
        /*0d0a*/ 	.byte	0x09
	.zero		1


	//   ....[4]....
        /*0d0c*/ 	.word	0x00000380
        /*0d10*/ 	.word	0x000000ff
        /*0d14*/ 	.word	0x00000010
        /*0d18*/ 	.short	0x0100
        /*0d1a*/ 	.byte	0x09
	.zero		1


	//   ....[5]....
        /*0d1c*/ 	.word	0x00000390
        /*0d20*/ 	.word	0x000000ff
        /*0d24*/ 	.word	0x000000a0
        /*0d28*/ 	.short	0x0100
        /*0d2a*/ 	.byte	0x09
	.zero		1


	//   ....[6]....
        /*0d2c*/ 	.word	0x000003a0
        /*0d30*/ 	.word	0x000000ff
        /*0d34*/ 	.word	0x00000018
        /*0d38*/ 	.short	0x0100
        /*0d3a*/ 	.byte	0x09
	.zero		1


	//   ....[7]....
        /*0d3c*/ 	.word	0x000003b0
        /*0d40*/ 	.word	0x000000ff
        /*0d44*/ 	.word	0x000000a8
        /*0d48*/ 	.short	0x0100
        /*0d4a*/ 	.byte	0x09
	.zero		1


	//   ....[8]....
        /*0d4c*/ 	.word	0x000003c0
        /*0d50*/ 	.word	0x000000ff
        /*0d54*/ 	.word	0x00000020
        /*0d58*/ 	.short	0x0100
        /*0d5a*/ 	.byte	0x09
	.zero		1


	//   ....[9]....
        /*0d5c*/ 	.word	0x000003d0
        /*0d60*/ 	.word	0x000000ff
        /*0d64*/ 	.word	0x000000b0
        /*0d68*/ 	.short	0x0100
        /*0d6a*/ 	.byte	0x09
	.zero		1


	//   ....[10]....
        /*0d6c*/ 	.word	0x000003e0
        /*0d70*/ 	.word	0x000000ff
        /*0d74*/ 	.word	0x00000028
        /*0d78*/ 	.short	0x0100
        /*0d7a*/ 	.byte	0x09
	.zero		1


	//   ....[11]....
        /*0d7c*/ 	.word	0x000003f0
        /*0d80*/ 	.word	0x000000ff
        /*0d84*/ 	.word	0x000000b8
        /*0d88*/ 	.short	0x0100
        /*0d8a*/ 	.byte	0x09
	.zero		1


	//   ....[12]....
        /*0d8c*/ 	.word	0x00000400
        /*0d90*/ 	.word	0x000000ff
        /*0d94*/ 	.word	0x00000030
        /*0d98*/ 	.short	0x0100
        /*0d9a*/ 	.byte	0x09
	.zero		1


	//   ....[13]....
        /*0d9c*/ 	.word	0x00000410
        /*0da0*/ 	.word	0x000000ff
        /*0da4*/ 	.word	0x000000c0
        /*0da8*/ 	.short	0x0100
        /*0daa*/ 	.byte	0x09
	.zero		1


	//   ....[14]....
        /*0dac*/ 	.word	0x00000420
        /*0db0*/ 	.word	0x000000ff
        /*0db4*/ 	.word	0x00000038
        /*0db8*/ 	.short	0x0100
        /*0dba*/ 	.byte	0x09
	.zero		1


	//   ....[15]....
        /*0dbc*/ 	.word	0x00000430
        /*0dc0*/ 	.word	0x000000ff
        /*0dc4*/ 	.word	0x000000c8
        /*0dc8*/ 	.short	0x0100
        /*0dca*/ 	.byte	0x09
	.zero		1


	//   ....[16]....
        /*0dcc*/ 	.word	0x00000440
        /*0dd0*/ 	.word	0x000000ff
        /*0dd4*/ 	.word	0x00000040
        /*0dd8*/ 	.short	0x0100
        /*0dda*/ 	.byte	0x09
	.zero		1


	//   ....[17]....
        /*0ddc*/ 	.word	0x00000450
        /*0de0*/ 	.word	0x000000ff
        /*0de4*/ 	.word	0x000000d0
        /*0de8*/ 	.short	0x0100
        /*0dea*/ 	.byte	0x09
	.zero		1


	//   ....[18]....
        /*0dec*/ 	.word	0x00000460
        /*0df0*/ 	.word	0x000000ff
        /*0df4*/ 	.word	0x00000048
        /*0df8*/ 	.short	0x0100
        /*0dfa*/ 	.byte	0x09
	.zero		1


	//   ....[19]....
        /*0dfc*/ 	.word	0x00000470
        /*0e00*/ 	.word	0x000000ff
        /*0e04*/ 	.word	0x000000d8
        /*0e08*/ 	.short	0x0100
        /*0e0a*/ 	.byte	0x09
	.zero		1


	//   ....[20]....
        /*0e0c*/ 	.word	0x00000480
        /*0e10*/ 	.word	0x000000ff
        /*0e14*/ 	.word	0x00000050
        /*0e18*/ 	.short	0x0100
        /*0e1a*/ 	.byte	0x09
	.zero		1


	//   ....[21]....
        /*0e1c*/ 	.word	0x00000490
        /*0e20*/ 	.word	0x000000ff
        /*0e24*/ 	.word	0x000000e0
        /*0e28*/ 	.short	0x0100
        /*0e2a*/ 	.byte	0x09
	.zero		1


	//   ....[22]....
        /*0e2c*/ 	.word	0x000004a0
        /*0e30*/ 	.word	0x000000ff
        /*0e34*/ 	.word	0x00000058
        /*0e38*/ 	.short	0x0100
        /*0e3a*/ 	.byte	0x09
	.zero		1


	//   ....[23]....
        /*0e3c*/ 	.word	0x000004b0
        /*0e40*/ 	.word	0x000000ff
        /*0e44*/ 	.word	0x000000e8
        /*0e48*/ 	.short	0x0100
        /*0e4a*/ 	.byte	0x09
	.zero		1


	//   ....[24]....
        /*0e4c*/ 	.word	0x000004c0
        /*0e50*/ 	.word	0x000000ff
        /*0e54*/ 	.word	0x00000060
        /*0e58*/ 	.short	0x0100
        /*0e5a*/ 	.byte	0x09
	.zero		1


	//   ....[25]....
        /*0e5c*/ 	.word	0x000004d0
        /*0e60*/ 	.word	0x000000ff
        /*0e64*/ 	.word	0x000000f0
        /*0e68*/ 	.short	0x0100
        /*0e6a*/ 	.byte	0x09
	.zero		1


	//   ....[26]....
        /*0e6c*/ 	.word	0x000004e0
        /*0e70*/ 	.word	0x000000ff
        /*0e74*/ 	.word	0x00000068
        /*0e78*/ 	.short	0x0100
        /*0e7a*/ 	.byte	0x09
	.zero		1


	//   ....[27]....
        /*0e7c*/ 	.word	0x000004f0
        /*0e80*/ 	.word	0x000000ff
        /*0e84*/ 	.word	0x000000f8
        /*0e88*/ 	.short	0x0100
        /*0e8a*/ 	.byte	0x09
	.zero		1


	//   ....[28]....
        /*0e8c*/ 	.word	0x00000500
        /*0e90*/ 	.word	0x000000ff
        /*0e94*/ 	.word	0x00000070
        /*0e98*/ 	.short	0x0100
        /*0e9a*/ 	.byte	0x09
	.zero		1


	//   ....[29]....
        /*0e9c*/ 	.word	0x00000510
        /*0ea0*/ 	.word	0x000000ff
        /*0ea4*/ 	.word	0x00000100
        /*0ea8*/ 	.short	0x0100
        /*0eaa*/ 	.byte	0x09
	.zero		1


	//   ....[30]....
        /*0eac*/ 	.word	0x00000520
        /*0eb0*/ 	.word	0x000000ff
        /*0eb4*/ 	.word	0x00000078
        /*0eb8*/ 	.short	0x0100
        /*0eba*/ 	.byte	0x09
	.zero		1


	//   ....[31]....
        /*0ebc*/ 	.word	0x00000530
        /*0ec0*/ 	.word	0x000000ff
        /*0ec4*/ 	.word	0x00000108
        /*0ec8*/ 	.short	0x0100
        /*0eca*/ 	.byte	0x09
	.zero		1


	//   ....[32]....
        /*0ecc*/ 	.word	0x00000540
        /*0ed0*/ 	.word	0x000000ff
        /*0ed4*/ 	.word	0x00000080
        /*0ed8*/ 	.short	0x0100
        /*0eda*/ 	.byte	0x09
	.zero		1


	//   ....[33]....
        /*0edc*/ 	.word	0x00000550
        /*0ee0*/ 	.word	0x000000ff
        /*0ee4*/ 	.word	0x00000110
        /*0ee8*/ 	.short	0x0100
        /*0eea*/ 	.byte	0x09
	.zero		1


	//   ....[34]....
        /*0eec*/ 	.word	0x00000560
        /*0ef0*/ 	.word	0x000000ff
        /*0ef4*/ 	.word	0x00000088
        /*0ef8*/ 	.short	0x0100
        /*0efa*/ 	.byte	0x09
	.zero		1


	//   ....[35]....
        /*0efc*/ 	.word	0x00000570
        /*0f00*/ 	.word	0x000000ff
        /*0f04*/ 	.word	0x00000118
        /*0f08*/ 	.short	0x0100
        /*0f0a*/ 	.byte	0x09
	.zero		1


	//   ....[36]....
        /*0f0c*/ 	.word	0x00000920
        /*0f10*/ 	.word	0x000000ff
        /*0f14*/ 	.word	0x00000130
        /*0f18*/ 	.short	0x0100
        /*0f1a*/ 	.byte	0x06
	.zero		1


	//   ....[37]....
        /*0f1c*/ 	.word	0x00000950
        /*0f20*/ 	.word	0x000000ff
        /*0f24*/ 	.word	0x00000138
        /*0f28*/ 	.short	0x0100
        /*0f2a*/ 	.byte	0x06
	.zero		1


	//   ....[38]....
        /*0f2c*/ 	.word	0x00001f30
        /*0f30*/ 	.word	0x000000ff
        /*0f34*/ 	.word	0x00000000
        /*0f38*/ 	.short	0x010a
        /*0f3a*/ 	.byte	0x06
	.zero		1


	//   ....[39]....
        /*0f3c*/ 	.word	0x00001f70
        /*0f40*/ 	.word	0x000000ff
        /*0f44*/ 	.word	0x00000000
        /*0f48*/ 	.short	0x010a
        /*0f4a*/ 	.byte	0x06
	.zero		1


	//   ....[40]....
        /*0f4c*/ 	.word	0x00003130
        /*0f50*/ 	.word	0x000000ff
        /*0f54*/ 	.word	0x00000000
        /*0f58*/ 	.short	0x010a
        /*0f5a*/ 	.byte	0x09
	.zero		1


	//   ....[41]....
        /*0f5c*/ 	.word	0x00003170
        /*0f60*/ 	.word	0x000000ff
        /*0f64*/ 	.word	0x00000000
        /*0f68*/ 	.short	0x010a
        /*0f6a*/ 	.byte	0x09
	.zero		1


	//   ....[42]....
        /*0f6c*/ 	.word	0x00004180
        /*0f70*/ 	.word	0x000000e5
        /*0f74*/ 	.word	0x00000000
        /*0f78*/ 	.short	0x0101
        /*0f7a*/ 	.byte	0x3f
	.zero		1


	//   ....[43]....
        /*0f7c*/ 	.word	0x00005370
        /*0f80*/ 	.word	0x00000018
        /*0f84*/ 	.word	0x00000000
        /*0f88*/ 	.short	0x0101
        /*0f8a*/ 	.byte	0x3f
	.zero		1


	//   ....[44]....
        /*0f8c*/ 	.word	0x0000f5a0
        /*0f90*/ 	.word	0x0000000d
        /*0f94*/ 	.word	0x00000090
        /*0f98*/ 	.short	0x010a
        /*0f9a*/ 	.byte	0x3f
	.zero		1


	//   ....[45]....
        /*0f9c*/ 	.word	0x0000f970
        /*0fa0*/ 	.word	0x00000005
        /*0fa4*/ 	.word	0x00000138
        /*0fa8*/ 	.short	0x0101
        /*0faa*/ 	.byte	0x3f
	.zero		1


	//   ....[46]....
        /*0fac*/ 	.word	0x000100f0
        /*0fb0*/ 	.word	0x00000007
        /*0fb4*/ 	.word	0x00000000
        /*0fb8*/ 	.short	0x010a
        /*0fba*/ 	.byte	0x3f
	.zero		1


	//   ....[47]....
        /*0fbc*/ 	.word	0x00010170
        /*0fc0*/ 	.word	0x00000008
        /*0fc4*/ 	.word	0x00000000
        /*0fc8*/ 	.short	0x010a
        /*0fca*/ 	.byte	0x3f
	.zero		1


	//   ....[48]....
        /*0fcc*/ 	.word	0x00010200
        /*0fd0*/ 	.word	0x00000009
        /*0fd4*/ 	.word	0x00000000
        /*0fd8*/ 	.short	0x010a
        /*0fda*/ 	.byte	0x3f
	.zero		1


	//   ....[49]....
        /*0fdc*/ 	.word	0x00010290
        /*0fe0*/ 	.word	0x00000008
        /*0fe4*/ 	.word	0x00000000
        /*0fe8*/ 	.short	0x010a
        /*0fea*/ 	.byte	0x3f
	.zero		1


	//   ....[50]....
        /*0fec*/ 	.word	0x00010320
        /*0ff0*/ 	.word	0x00000009
        /*0ff4*/ 	.word	0x00000000
        /*0ff8*/ 	.short	0x010a
        /*0ffa*/ 	.byte	0x3f
	.zero		1


	//   ....[51]....
        /*0ffc*/ 	.word	0x000103b0
        /*1000*/ 	.word	0x00000008
        /*1004*/ 	.word	0x00000000
        /*1008*/ 	.short	0x010a
        /*100a*/ 	.byte	0x3f
	.zero		1


	//   ....[52]....
        /*100c*/ 	.word	0x00010440
        /*1010*/ 	.word	0x00000009
        /*1014*/ 	.word	0x00000000
        /*1018*/ 	.short	0x010a
        /*101a*/ 	.byte	0x3f
	.zero		1


	//   ....[53]....
        /*101c*/ 	.word	0x000104d0
        /*1020*/ 	.word	0x00000008
        /*1024*/ 	.word	0x00000000
        /*1028*/ 	.short	0x010a
        /*102a*/ 	.byte	0x3f
	.zero		1


	//   ....[54]....
        /*102c*/ 	.word	0x00010560
        /*1030*/ 	.word	0x00000009
        /*1034*/ 	.word	0x00000000
        /*1038*/ 	.short	0x010a
        /*103a*/ 	.byte	0x3f
	.zero		1


	//   ....[55]....
        /*103c*/ 	.word	0x000105f0
        /*1040*/ 	.word	0x00000008
        /*1044*/ 	.word	0x00000000
        /*1048*/ 	.short	0x010a
        /*104a*/ 	.byte	0x3f
	.zero		1


	//   ....[56]....
        /*104c*/ 	.word	0x00010680
        /*1050*/ 	.word	0x00000009
        /*1054*/ 	.word	0x00000000
        /*1058*/ 	.short	0x010a
        /*105a*/ 	.byte	0x3f
	.zero		1


	//   ....[57]....
        /*105c*/ 	.word	0x00010710
        /*1060*/ 	.word	0x00000008
        /*1064*/ 	.word	0x00000000
        /*1068*/ 	.short	0x010a
        /*106a*/ 	.byte	0x3f
	.zero		1


	//   ....[58]....
        /*106c*/ 	.word	0x000107a0
        /*1070*/ 	.word	0x00000009
        /*1074*/ 	.word	0x00000000
        /*1078*/ 	.short	0x010a
        /*107a*/ 	.byte	0x3f
	.zero		1


	//   ....[59]....
        /*107c*/ 	.word	0x00010830
        /*1080*/ 	.word	0x00000008
        /*1084*/ 	.word	0x00000000
        /*1088*/ 	.short	0x010a
        /*108a*/ 	.byte	0x3f
	.zero		1


	//   ....[60]....
        /*108c*/ 	.word	0x000108c0
        /*1090*/ 	.word	0x00000009
        /*1094*/ 	.word	0x00000000
        /*1098*/ 	.short	0x010a
        /*109a*/ 	.byte	0x3f
	.zero		1


	//   ....[61]....
        /*109c*/ 	.word	0x00010950
        /*10a0*/ 	.word	0x00000008
        /*10a4*/ 	.word	0x00000000
        /*10a8*/ 	.short	0x010a
        /*10aa*/ 	.byte	0x3f
	.zero		1


	//   ....[62]....
        /*10ac*/ 	.word	0x000109e0
        /*10b0*/ 	.word	0x0000000b
        /*10b4*/ 	.word	0x00000000
        /*10b8*/ 	.short	0x010a
        /*10ba*/ 	.byte	0x3f
	.zero		1


	//   ....[63]....
        /*10bc*/ 	.word	0x00010a70
        /*10c0*/ 	.word	0x00000003
        /*10c4*/ 	.word	0x00000000
        /*10c8*/ 	.short	0x010a
        /*10ca*/ 	.byte	0x3f
	.zero		1


	//   ....[64]....
        /*10cc*/ 	.word	0x00010ae0
        /*10d0*/ 	.word	0x00000003
        /*10d4*/ 	.word	0x00000000
        /*10d8*/ 	.short	0x010a
        /*10da*/ 	.byte	0x3f
	.zero		1


	//   ....[65]....
        /*10dc*/ 	.word	0x00010b50
        /*10e0*/ 	.word	0x00000000
        /*10e4*/ 	.word	0x00000000
        /*10e8*/ 	.short	0x010a
        /*10ea*/ 	.byte	0x3f
	.zero		1


	//   ....[66]....
        /*10ec*/ 	.word	0x00010c30
        /*10f0*/ 	.word	0x0000000d
        /*10f4*/ 	.word	0x00000090
        /*10f8*/ 	.short	0x010a
        /*10fa*/ 	.byte	0x3f
	.zero		1


	//   ....[67]....
        /*10fc*/ 	.word	0x00010d00
        /*1100*/ 	.word	0x00000007
        /*1104*/ 	.word	0x00000000
        /*1108*/ 	.short	0x010a
        /*110a*/ 	.byte	0x3f
	.zero		1


	//   ....[68]....
        /*110c*/ 	.word	0x00010d50
        /*1110*/ 	.word	0x00000008
        /*1114*/ 	.word	0x00000000
        /*1118*/ 	.short	0x010a
        /*111a*/ 	.byte	0x3f
	.zero		1


	//   ....[69]....
        /*111c*/ 	.word	0x00010da0
        /*1120*/ 	.word	0x00000009
        /*1124*/ 	.word	0x00000000
        /*1128*/ 	.short	0x010a
        /*112a*/ 	.byte	0x3f
	.zero		1


	//   ....[70]....
        /*112c*/ 	.word	0x00010df0
        /*1130*/ 	.word	0x00000008
        /*1134*/ 	.word	0x00000000
        /*1138*/ 	.short	0x010a
        /*113a*/ 	.byte	0x3f
	.zero		1


	//   ....[71]....
        /*113c*/ 	.word	0x00010e40
        /*1140*/ 	.word	0x00000009
        /*1144*/ 	.word	0x00000000
        /*1148*/ 	.short	0x010a
        /*114a*/ 	.byte	0x3f
	.zero		1


	//   ....[72]....
        /*114c*/ 	.word	0x00010e90
        /*1150*/ 	.word	0x00000008
        /*1154*/ 	.word	0x00000000
        /*1158*/ 	.short	0x010a
        /*115a*/ 	.byte	0x3f
	.zero		1


	//   ....[73]....
        /*115c*/ 	.word	0x00010ee0
        /*1160*/ 	.word	0x00000009
        /*1164*/ 	.word	0x00000000
        /*1168*/ 	.short	0x010a
        /*116a*/ 	.byte	0x3f
	.zero		1


	//   ....[74]....
        /*116c*/ 	.word	0x00010f30
        /*1170*/ 	.word	0x00000008
        /*1174*/ 	.word	0x00000000
        /*1178*/ 	.short	0x010a
        /*117a*/ 	.byte	0x3f
	.zero		1


	//   ....[75]....
        /*117c*/ 	.word	0x00010f80
        /*1180*/ 	.word	0x00000009
        /*1184*/ 	.word	0x00000000
        /*1188*/ 	.short	0x010a
        /*118a*/ 	.byte	0x3f
	.zero		1


	//   ....[76]....
        /*118c*/ 	.word	0x00010fd0
        /*1190*/ 	.word	0x00000008
        /*1194*/ 	.word	0x00000000
        /*1198*/ 	.short	0x010a
        /*119a*/ 	.byte	0x3f
	.zero		1


	//   ....[77]....
        /*119c*/ 	.word	0x00011020
        /*11a0*/ 	.word	0x00000009
        /*11a4*/ 	.word	0x00000000
        /*11a8*/ 	.short	0x010a
        /*11aa*/ 	.byte	0x3f
	.zero		1


	//   ....[78]....
        /*11ac*/ 	.word	0x00011070
        /*11b0*/ 	.word	0x00000008
        /*11b4*/ 	.word	0x00000000
        /*11b8*/ 	.short	0x010a
        /*11ba*/ 	.byte	0x3f
	.zero		1


	//   ....[79]....
        /*11bc*/ 	.word	0x000110c0
        /*11c0*/ 	.word	0x00000009
        /*11c4*/ 	.word	0x00000000
        /*11c8*/ 	.short	0x010a
        /*11ca*/ 	.byte	0x3f
	.zero		1


	//   ....[80]....
        /*11cc*/ 	.word	0x00011110
        /*11d0*/ 	.word	0x00000008
        /*11d4*/ 	.word	0x00000000
        /*11d8*/ 	.short	0x010a
        /*11da*/ 	.byte	0x3f
	.zero		1


	//   ....[81]....
        /*11dc*/ 	.word	0x00011160
        /*11e0*/ 	.word	0x00000009
        /*11e4*/ 	.word	0x00000000
        /*11e8*/ 	.short	0x010a
        /*11ea*/ 	.byte	0x3f
	.zero		1


	//   ....[82]....
        /*11ec*/ 	.word	0x000111b0
        /*11f0*/ 	.word	0x00000008
        /*11f4*/ 	.word	0x00000000
        /*11f8*/ 	.short	0x010a
        /*11fa*/ 	.byte	0x3f
	.zero		1


	//   ....[83]....
        /*11fc*/ 	.word	0x00011200
        /*1200*/ 	.word	0x0000000b
        /*1204*/ 	.word	0x00000000
        /*1208*/ 	.short	0x010a
        /*120a*/ 	.byte	0x3f
	.zero		1


	//----- nvinfo : EIATTR_NUM_MBARRIERS
	.align		4
.L_30:
        /*120c*/ 	.byte	0x03, 0x38
        /*120e*/ 	.short	0x0026


	//----- nvinfo : EIATTR_EXIT_INSTR_OFFSETS
	.align		4
        /*1210*/ 	.byte	0x04, 0x1c
        /*1212*/ 	.short	(.L_32 - .L_31)


	//   ....[0]....
.L_31:
        /*1214*/ 	.word	0x00000b30


	//   ....[1]....
        /*1218*/ 	.word	0x000013c0


	//   ....[2]....
        /*121c*/ 	.word	0x0000ec90


	//   ....[3]....
        /*1220*/ 	.word	0x0000f220


	//   ....[4]....
        /*1224*/ 	.word	0x00010ac0


	//----- nvinfo : EIATTR_MAX_THREADS
	.align		4
.L_32:
        /*1228*/ 	.byte	0x04, 0x05
        /*122a*/ 	.short	(.L_34 - .L_33)
.L_33:
        /*122c*/ 	.word	0x00000180
        /*1230*/ 	.word	0x00000001
        /*1234*/ 	.word	0x00000001


	//----- nvinfo : EIATTR_CRS_STACK_SIZE
	.align		4
.L_34:
        /*1238*/ 	.byte	0x04, 0x1e
        /*123a*/ 	.short	(.L_36 - .L_35)
.L_35:
        /*123c*/ 	.word	0x00000000


	//----- nvinfo : EIATTR_CBANK_PARAM_SIZE
	.align		4
.L_36:
        /*1240*/ 	.byte	0x03, 0x19
        /*1242*/ 	.short	0x0470


	//----- nvinfo : EIATTR_PARAM_CBANK
	.align		4
        /*1244*/ 	.byte	0x04, 0x0a
        /*1246*/ 	.short	(.L_38 - .L_37)
	.align		4
.L_37:
        /*1248*/ 	.word	index@(.nv.constant0._ZN7cutlass13device_kernelINS_4gemm6kernel13GemmUniversalIN4cute5tupleIJiiiiEEENS1_10collective13CollectiveMmaINS1_37MainloopSm90TmaGmmaWarpSpecializedFP8ILi18ENS5_IJNS4_1CILi1EEENSA_ILi4EEESB_EEENS1_35KernelTmaWarpSpecializedCooperativeEEENS5_IJNSA_ILi128EEENSA_ILi256EEENSA_ILi32EEEEEENS_12float_e5m2_tENS5_IJlSB_lEEESK_SL_NS4_8TiledMMAINS4_8MMA_AtomIJNS4_4SM904GMMA31MMA_64x256x32_F32E5M2E5M2_SS_TNILNSP_7ScaleInE1ELSR_1EEEEEENS4_6LayoutINS5_IJNSA_ILi2EEESB_SB_EEENS5_IJSB_NSA_ILi0EEESX_EEEEENS5_IJNS4_10UnderscoreES10_S10_EEEEENS4_23SM90_TMA_LOAD_MULTICASTENS4_14ComposedLayoutINS4_7SwizzleILi1ELi4ELi3EEENS4_18smem_ptr_flag_bitsILi8EEENSU_INS5_IJNSA_ILi8EEESI_EEENS5_IJSI_SB_EEEEEEEvNS4_8identityENS4_13SM90_TMA_LOADES1D_vS1E_EENS_8epilogue10collective6detail29Sm90TmaWarpSpecializedAdapterINS1I_15DefaultEpilogueISK_SL_SL_NS1H_6thread17LinearCombinationISK_Li1EffLNS1M_9ScaleType4KindE0ELNS_15FloatRoundStyleE2ESK_EENS1_15EpilogueDefaultEEEEEvvEEEEvNT_6ParamsE)
        /*124c*/ 	.short	0x0210
        /*124e*/ 	.short	0x0470


	//----- nvinfo : EIATTR_SW_WAR
	.align		4
.L_38:
        /*1250*/ 	.byte	0x04, 0x36
        /*1252*/ 	.short	(.L_40 - .L_39)
.L_39:
        /*1254*/ 	.word	0x00000008
.L_40:


//--------------------- .nv.callgraph             --------------------------
	.section	.nv.callgraph,"",@"SHT_CUDA_CALLGRAPH"
	.align	4
	.sectionentsize	8
	.align		4
        /*0000*/ 	.word	0x00000000
	.align		4
        /*0004*/ 	.word	0xffffffff
	.align		4
        /*0008*/ 	.word	0x00000000
	.align		4
        /*000c*/ 	.word	0xfffffffe
	.align		4
        /*0010*/ 	.word	0x00000000
	.align		4
        /*0014*/ 	.word	0xfffffffd
	.align		4
        /*0018*/ 	.word	0x00000000
	.align		4
        /*001c*/ 	.word	0xfffffffc


//--------------------- .nv.constant4             --------------------------
	.section	.nv.constant4,"a",@progbits
	.align	8
	.align		8
.nv.constant4:
        /*0000*/ 	.dword	_ZN40_INTERNAL_ddb375ee_4_k_cu_3db0c77b_235514cuda3std3__45__cpo5beginE
	.align		8
        /*0008*/ 	.dword	_ZN40_INTERNAL_ddb375ee_4_k_cu_3db0c77b_235514cuda3std3__45__cpo3endE
	.align		8
        /*0010*/ 	.dword	_ZN40_INTERNAL_ddb375ee_4_k_cu_3db0c77b_235514cuda3std3__45__cpo6cbeginE
	.align		8
        /*0018*/ 	.dword	_ZN40_INTERNAL_ddb375ee_4_k_cu_3db0c77b_235514cuda3std3__45__cpo4cendE
	.align		8
        /*0020*/ 	.dword	_ZN40_INTERNAL_ddb375ee_4_k_cu_3db0c77b_235514cuda3std3__442_GLOBAL__N__ddb375ee_4_k_cu_3db0c77b_235516ignoreE
	.align		8
        /*0028*/ 	.dword	_ZN40_INTERNAL_ddb375ee_4_k_cu_3db0c77b_235514cuda3std3__419piecewise_constructE
	.align		8
        /*0030*/ 	.dword	_ZN40_INTERNAL_ddb375ee_4_k_cu_3db0c77b_235514cuda3std3__48in_placeE
	.align		8
        /*0038*/ 	.dword	_ZN40_INTERNAL_ddb375ee_4_k_cu_3db0c77b_235514cuda3std6ranges3__45__cpo4swapE
	.align		8
        /*0040*/ 	.dword	_ZN40_INTERNAL_ddb375ee_4_k_cu_3db0c77b_235514cuda3std6ranges3__45__cpo9iter_moveE
	.align		8
        /*0048*/ 	.dword	_ZN40_INTERNAL_ddb375ee_4_k_cu_3db0c77b_235514cute7productE
	.align		8
        /*0050*/ 	.dword	_ZN40_INTERNAL_ddb375ee_4_k_cu_3db0c77b_235514cute1_E


//--------------------- .text._ZN7cutlass13device_kernelINS_4gemm6kernel13GemmUniversalIN4cute5tupleIJiiiiEEENS1_10collective13CollectiveMmaINS1_37MainloopSm90TmaGmmaWarpSpecializedFP8ILi18ENS5_IJNS4_1CILi1EEENSA_ILi4EEESB_EEENS1_35KernelTmaWarpSpecializedCooperativeEEENS5_IJNSA_ILi128EEENSA_ILi256EEENSA_ILi32EEEEEENS_12float_e5m2_tENS5_IJlSB_lEEESK_SL_NS4_8TiledMMAINS4_8MMA_AtomIJNS4_4SM904GMMA31MMA_64x256x32_F32E5M2E5M2_SS_TNILNSP_7ScaleInE1ELSR_1EEEEEENS4_6LayoutINS5_IJNSA_ILi2EEESB_SB_EEENS5_IJSB_NSA_ILi0EEESX_EEEEENS5_IJNS4_10UnderscoreES10_S10_EEEEENS4_23SM90_TMA_LOAD_MULTICASTENS4_14ComposedLayoutINS4_7SwizzleILi1ELi4ELi3EEENS4_18smem_ptr_flag_bitsILi8EEENSU_INS5_IJNSA_ILi8EEESI_EEENS5_IJSI_SB_EEEEEEEvNS4_8identityENS4_13SM90_TMA_LOADES1D_vS1E_EENS_8epilogue10collective6detail29Sm90TmaWarpSpecializedAdapterINS1I_15DefaultEpilogueISK_SL_SL_NS1H_6thread17LinearCombinationISK_Li1EffLNS1M_9ScaleType4KindE0ELNS_15FloatRoundStyleE2ESK_EENS1_15EpilogueDefaultEEEEEvvEEEEvNT_6ParamsE --------------------------
	.section	.text._ZN7cutlass13device_kernelINS_4gemm6kernel13GemmUniversalIN4cute5tupleIJiiiiEEENS1_10collective13CollectiveMmaINS1_37MainloopSm90TmaGmmaWarpSpecializedFP8ILi18ENS5_IJNS4_1CILi1EEENSA_ILi4EEESB_EEENS1_35KernelTmaWarpSpecializedCooperativeEEENS5_IJNSA_ILi128EEENSA_ILi256EEENSA_ILi32EEEEEENS_12float_e5m2_tENS5_IJlSB_lEEESK_SL_NS4_8TiledMMAINS4_8MMA_AtomIJNS4_4SM904GMMA31MMA_64x256x32_F32E5M2E5M2_SS_TNILNSP_7ScaleInE1ELSR_1EEEEEENS4_6LayoutINS5_IJNSA_ILi2EEESB_SB_EEENS5_IJSB_NSA_ILi0EEESX_EEEEENS5_IJNS4_10UnderscoreES10_S10_EEEEENS4_23SM90_TMA_LOAD_MULTICASTENS4_14ComposedLayoutINS4_7SwizzleILi1ELi4ELi3EEENS4_18smem_ptr_flag_bitsILi8EEENSU_INS5_IJNSA_ILi8EEESI_EEENS5_IJSI_SB_EEEEEEEvNS4_8identityENS4_13SM90_TMA_LOADES1D_vS1E_EENS_8epilogue10collective6detail29Sm90TmaWarpSpecializedAdapterINS1I_15DefaultEpilogueISK_SL_SL_NS1H_6thread17LinearCombinationISK_Li1EffLNS1M_9ScaleType4KindE0ELNS_15FloatRoundStyleE2ESK_EENS1_15EpilogueDefaultEEEEEvvEEEEvNT_6ParamsE,"ax",@progbits
	.align	128
.text._ZN7cutlass13device_kernelINS_4gemm6kernel13GemmUniversalIN4cute5tupleIJiiiiEEENS1_10collective13CollectiveMmaINS1_37MainloopSm90TmaGmmaWarpSpecializedFP8ILi18ENS5_IJNS4_1CILi1EEENSA_ILi4EEESB_EEENS1_35KernelTmaWarpSpecializedCooperativeEEENS5_IJNSA_ILi128EEENSA_ILi256EEENSA_ILi32EEEEEENS_12float_e5m2_tENS5_IJlSB_lEEESK_SL_NS4_8TiledMMAINS4_8MMA_AtomIJNS4_4SM904GMMA31MMA_64x256x32_F32E5M2E5M2_SS_TNILNSP_7ScaleInE1ELSR_1EEEEEENS4_6LayoutINS5_IJNSA_ILi2EEESB_SB_EEENS5_IJSB_NSA_ILi0EEESX_EEEEENS5_IJNS4_10UnderscoreES10_S10_EEEEENS4_23SM90_TMA_LOAD_MULTICASTENS4_14ComposedLayoutINS4_7SwizzleILi1ELi4ELi3EEENS4_18smem_ptr_flag_bitsILi8EEENSU_INS5_IJNSA_ILi8EEESI_EEENS5_IJSI_SB_EEEEEEEvNS4_8identityENS4_13SM90_TMA_LOADES1D_vS1E_EENS_8epilogue10collective6detail29Sm90TmaWarpSpecializedAdapterINS1I_15DefaultEpilogueISK_SL_SL_NS1H_6thread17LinearCombinationISK_Li1EffLNS1M_9ScaleType4KindE0ELNS_15FloatRoundStyleE2ESK_EENS1_15EpilogueDefaultEEEEEvvEEEEvNT_6ParamsE:
        .type           _ZN7cutlass13device_kernelINS_4gemm6kernel13GemmUniversalIN4cute5tupleIJiiiiEEENS1_10collective13CollectiveMmaINS1_37MainloopSm90TmaGmmaWarpSpecializedFP8ILi18ENS5_IJNS4_1CILi1EEENSA_ILi4EEESB_EEENS1_35KernelTmaWarpSpecializedCooperativeEEENS5_IJNSA_ILi128EEENSA_ILi256EEENSA_ILi32EEEEEENS_12float_e5m2_tENS5_IJlSB_lEEESK_SL_NS4_8TiledMMAINS4_8MMA_AtomIJNS4_4SM904GMMA31MMA_64x256x32_F32E5M2E5M2_SS_TNILNSP_7ScaleInE1ELSR_1EEEEEENS4_6LayoutINS5_IJNSA_ILi2EEESB_SB_EEENS5_IJSB_NSA_ILi0EEESX_EEEEENS5_IJNS4_10UnderscoreES10_S10_EEEEENS4_23SM90_TMA_LOAD_MULTICASTENS4_14ComposedLayoutINS4_7SwizzleILi1ELi4ELi3EEENS4_18smem_ptr_flag_bitsILi8EEENSU_INS5_IJNSA_ILi8EEESI_EEENS5_IJSI_SB_EEEEEEEvNS4_8identityENS4_13SM90_TMA_LOADES1D_vS1E_EENS_8epilogue10collective6detail29Sm90TmaWarpSpecializedAdapterINS1I_15DefaultEpilogueISK_SL_SL_NS1H_6thread17LinearCombinationISK_Li1EffLNS1M_9ScaleType4KindE0ELNS_15FloatRoundStyleE2ESK_EENS1_15EpilogueDefaultEEEEEvvEEEEvNT_6ParamsE,@function
        .size           _ZN7cutlass13device_kernelINS_4gemm6kernel13GemmUniversalIN4cute5tupleIJiiiiEEENS1_10collective13CollectiveMmaINS1_37MainloopSm90TmaGmmaWarpSpecializedFP8ILi18ENS5_IJNS4_1CILi1EEENSA_ILi4EEESB_EEENS1_35KernelTmaWarpSpecializedCooperativeEEENS5_IJNSA_ILi128EEENSA_ILi256EEENSA_ILi32EEEEEENS_12float_e5m2_tENS5_IJlSB_lEEESK_SL_NS4_8TiledMMAINS4_8MMA_AtomIJNS4_4SM904GMMA31MMA_64x256x32_F32E5M2E5M2_SS_TNILNSP_7ScaleInE1ELSR_1EEEEEENS4_6LayoutINS5_IJNSA_ILi2EEESB_SB_EEENS5_IJSB_NSA_ILi0EEESX_EEEEENS5_IJNS4_10UnderscoreES10_S10_EEEEENS4_23SM90_TMA_LOAD_MULTICASTENS4_14ComposedLayoutINS4_7SwizzleILi1ELi4ELi3EEENS4_18smem_ptr_flag_bitsILi8EEENSU_INS5_IJNSA_ILi8EEESI_EEENS5_IJSI_SB_EEEEEEEvNS4_8identityENS4_13SM90_TMA_LOADES1D_vS1E_EENS_8epilogue10collective6detail29Sm90TmaWarpSpecializedAdapterINS1I_15DefaultEpilogueISK_SL_SL_NS1H_6thread17LinearCombinationISK_Li1EffLNS1M_9ScaleType4KindE0ELNS_15FloatRoundStyleE2ESK_EENS1_15EpilogueDefaultEEEEEvvEEEEvNT_6ParamsE,(.L_x_363 - _ZN7cutlass13device_kernelINS_4gemm6kernel13GemmUniversalIN4cute5tupleIJiiiiEEENS1_10collective13CollectiveMmaINS1_37MainloopSm90TmaGmmaWarpSpecializedFP8ILi18ENS5_IJNS4_1CILi1EEENSA_ILi4EEESB_EEENS1_35KernelTmaWarpSpecializedCooperativeEEENS5_IJNSA_ILi128EEENSA_ILi256EEENSA_ILi32EEEEEENS_12float_e5m2_tENS5_IJlSB_lEEESK_SL_NS4_8TiledMMAINS4_8MMA_AtomIJNS4_4SM904GMMA31MMA_64x256x32_F32E5M2E5M2_SS_TNILNSP_7ScaleInE1ELSR_1EEEEEENS4_6LayoutINS5_IJNSA_ILi2EEESB_SB_EEENS5_IJSB_NSA_ILi0EEESX_EEEEENS5_IJNS4_10UnderscoreES10_S10_EEEEENS4_23SM90_TMA_LOAD_MULTICASTENS4_14ComposedLayoutINS4_7SwizzleILi1ELi4ELi3EEENS4_18smem_ptr_flag_bitsILi8EEENSU_INS5_IJNSA_ILi8EEESI_EEENS5_IJSI_SB_EEEEEEEvNS4_8identityENS4_13SM90_TMA_LOADES1D_vS1E_EENS_8epilogue10collective6detail29Sm90TmaWarpSpecializedAdapterINS1I_15DefaultEpilogueISK_SL_SL_NS1H_6thread17LinearCombinationISK_Li1EffLNS1M_9ScaleType4KindE0ELNS_15FloatRoundStyleE2ESK_EENS1_15EpilogueDefaultEEEEEvvEEEEvNT_6ParamsE)
        .other          _ZN7cutlass13device_kernelINS_4gemm6kernel13GemmUniversalIN4cute5tupleIJiiiiEEENS1_10collective13CollectiveMmaINS1_37MainloopSm90TmaGmmaWarpSpecializedFP8ILi18ENS5_IJNS4_1CILi1EEENSA_ILi4EEESB_EEENS1_35KernelTmaWarpSpecializedCooperativeEEENS5_IJNSA_ILi128EEENSA_ILi256EEENSA_ILi32EEEEEENS_12float_e5m2_tENS5_IJlSB_lEEESK_SL_NS4_8TiledMMAINS4_8MMA_AtomIJNS4_4SM904GMMA31MMA_64x256x32_F32E5M2E5M2_SS_TNILNSP_7ScaleInE1ELSR_1EEEEEENS4_6LayoutINS5_IJNSA_ILi2EEESB_SB_EEENS5_IJSB_NSA_ILi0EEESX_EEEEENS5_IJNS4_10UnderscoreES10_S10_EEEEENS4_23SM90_TMA_LOAD_MULTICASTENS4_14ComposedLayoutINS4_7SwizzleILi1ELi4ELi3EEENS4_18smem_ptr_flag_bitsILi8EEENSU_INS5_IJNSA_ILi8EEESI_EEENS5_IJSI_SB_EEEEEEEvNS4_8identityENS4_13SM90_TMA_LOADES1D_vS1E_EENS_8epilogue10collective6detail29Sm90TmaWarpSpecializedAdapterINS1I_15DefaultEpilogueISK_SL_SL_NS1H_6thread17LinearCombinationISK_Li1EffLNS1M_9ScaleType4KindE0ELNS_15FloatRoundStyleE2ESK_EENS1_15EpilogueDefaultEEEEEvvEEEEvNT_6ParamsE,@"STO_CUDA_ENTRY STV_DEFAULT"
_ZN7cutlass13device_kernelINS_4gemm6kernel13GemmUniversalIN4cute5tupleIJiiiiEEENS1_10collective13CollectiveMmaINS1_37MainloopSm90TmaGmmaWarpSpecializedFP8ILi18ENS5_IJNS4_1CILi1EEENSA_ILi4EEESB_EEENS1_35KernelTmaWarpSpecializedCooperativeEEENS5_IJNSA_ILi128EEENSA_ILi256EEENSA_ILi32EEEEEENS_12float_e5m2_tENS5_IJlSB_lEEESK_SL_NS4_8TiledMMAINS4_8MMA_AtomIJNS4_4SM904GMMA31MMA_64x256x32_F32E5M2E5M2_SS_TNILNSP_7ScaleInE1ELSR_1EEEEEENS4_6LayoutINS5_IJNSA_ILi2EEESB_SB_EEENS5_IJSB_NSA_ILi0EEESX_EEEEENS5_IJNS4_10UnderscoreES10_S10_EEEEENS4_23SM90_TMA_LOAD_MULTICASTENS4_14ComposedLayoutINS4_7SwizzleILi1ELi4ELi3EEENS4_18smem_ptr_flag_bitsILi8EEENSU_INS5_IJNSA_ILi8EEESI_EEENS5_IJSI_SB_EEEEEEEvNS4_8identityENS4_13SM90_TMA_LOADES1D_vS1E_EENS_8epilogue10collective6detail29Sm90TmaWarpSpecializedAdapterINS1I_15DefaultEpilogueISK_SL_SL_NS1H_6thread17LinearCombinationISK_Li1EffLNS1M_9ScaleType4KindE0ELNS_15FloatRoundStyleE2ESK_EENS1_15EpilogueDefaultEEEEEvvEEEEvNT_6ParamsE:
[----:B------:R-:W0:Y:S02]  /*0000*/  LDC R1, c[0x0][0x28] ;  /* 0x00000a00ff017b82 */ /* 0x000e240000000800 */
[----:B0-----:R-:W-:Y:S01]  /*0010*/  VIADD R1, R1, 0xffffff00 ;  /* 0xffffff0001017836 */ /* 0x001fe20000000000 */
[----:B------:R-:W0:Y:S01]  /*0020*/  S2R R5, SR_TID.X ;  /* 0x0000000000057919 */ /* 0x000e220000002100 */
[----:B------:R-:W-:Y:S01]  /*0030*/  ELECT P0, URZ, PT ;  /* 0x00000000003f782f */ /* 0x000fe20003800000 */
[----:B------:R-:W-:Y:S01]  /*0040*/  BSSY B0, `(.L_x_0) ;  /* 0x0000015000007945 */ /* 0x000fe20003800000 */
[--C-:B0-----:R-:W-:Y:S02]  /*0050*/  SHF.R.U32.HI R0, RZ, 0x5, R5.reuse ;  /* 0x00000005ff007819 */ /* 0x101fe40000011605 */
[----:B------:R-:W-:-:S03]  /*0060*/  SHF.R.U32.HI R2, RZ, 0x7, R5 ;  /* 0x00000007ff027819 */ /* 0x000fc60000011605 */
[----:B------:R-:W0:Y:S04]  /*0070*/  SHFL.IDX PT, R3, R0, RZ, 0x1f ;  /* 0x00001fff00037589 */ /* 0x000e2800000e0000 */
[----:B------:R-:W1:Y:S01]  /*0080*/  SHFL.IDX PT, R2, R2, RZ, 0x1f ;  /* 0x00001fff02027589 */ /* 0x000e6200000e0000 */
[----:B0-----:R-:W-:Y:S02]  /*0090*/  R2UR UR4, R3 ;  /* 0x00000000030472ca */ /* 0x001fe400000e0000 */
[----:B-1----:R-:W-:-:S11]  /*00a0*/  R2UR UR6, R2 ;  /* 0x00000000020672ca */ /* 0x002fd600000e0000 */
[----:B------:R-:W-:Y:S02]  /*00b0*/  USHF.R.S32.HI UR5, URZ, 0x1f, UR4 ;  /* 0x0000001f3f057899 */ /* 0x000fe40008011404 */
[----:B------:R-:W-:Y:S02]  /*00c0*/  ISETP.NE.OR P0, PT, RZ, UR4, !P0 ;  /* 0x00000004ff007c0c */ /* 0x000fe4000c705670 */
[----:B------:R-:W-:-:S04]  /*00d0*/  ULEA.HI UR5, UR5, UR4, URZ, 0x2 ;  /* 0x0000000405057291 */ /* 0x000fc8000f8f103f */
[----:B------:R-:W-:-:S04]  /*00e0*/  ULOP3.LUT UR5, UR5, 0xfffffffc, URZ, 0xc0, !UPT ;  /* 0xfffffffc05057892 */ /* 0x000fc8000f8ec03f */
[----:B------:R-:W-:-:S03]  /*00f0*/  UIADD3 UR8, UR4, -UR5, URZ ;  /* 0x8000000504087290 */ /* 0x000fc6000fffe03f */
[----:B------:R-:W-:Y:S09]  /*0100*/  @P0 BRA `(.L_x_1) ;  /* 0x0000000000200947 */ /* 0x000ff20003800000 */
[----:B------:R-:W-:Y:S02]  /*0110*/  ULDC.64 UR4, c[0x0][0x198] ;  /* 0x0000660000047ab9 */ /* 0x000fe40000000a00 */
[----:B------:R-:W-:Y:S02]  /*0120*/  UIADD3 UR10, UP0, UR4, 0xf0, URZ ;  /* 0x000000f0040a7890 */ /* 0x000fe4000ff1e03f */
[----:B------:R-:W-:Y:S02]  /*0130*/  UIADD3 UR4, UP1, UR4, 0x1f0, URZ ;  /* 0x000001f004047890 */ /* 0x000fe4000ff3e03f */
[----:B------:R-:W-:Y:S02]  /*0140*/  UIADD3.X UR11, URZ, UR5, URZ, UP0, !UPT ;  /* 0x000000053f0b7290 */ /* 0x000fe400087fe43f */
[----:B------:R-:W-:-:S07]  /*0150*/  UIADD3.X UR5, URZ, UR5, URZ, UP1, !UPT ;  /* 0x000000053f057290 */ /* 0x000fce0008ffe43f */
[----:B------:R0:W-:Y:S02]  /*0160*/  UTMACCTL.PF [UR10] ;  /* 0x000000000a0079b9 */ /* 0x0001e40008040000 */
[----:B------:R0:W-:Y:S02]  /*0170*/  UTMACCTL.PF [UR4] ;  /* 0x00000000040079b9 */ /* 0x0001e40008040000 */
[----:B0-----:R-:W-:Y:S01]  /*0180*/  NOP ;  /* 0x0000000000007918 */ /* 0x001fe20000000000 */
.L_x_1:
[----:B------:R-:W-:Y:S05]  /*0190*/  BSYNC B0 ;  /* 0x0000000000007941 */ /* 0x000fea0003800000 */
.L_x_0:
[----:B------:R-:W0:Y:S01]  /*01a0*/  SHFL.IDX PT, R3, R0, RZ, 0x1f ;  /* 0x00001fff00037589 */ /* 0x000e2200000e0000 */
[----:B------:R-:W-:Y:S01]  /*01b0*/  UISETP.NE.AND UP0, UPT, UR8, 0x3, UPT ;  /* 0x000000030800788c */ /* 0x000fe2000bf05270 */
[----:B------:R-:W-:Y:S01]  /*01c0*/  ISETP.NE.AND P2, PT, RZ, UR6, PT ;  /* 0x00000006ff007c0c */ /* 0x000fe2000bf45270 */
[----:B------:R-:W-:Y:S02]  /*01d0*/  UIADD3 UR10, UR6, -0x1, URZ ;  /* 0xffffffff060a7890 */ /* 0x000fe4000fffe03f */
[----:B------:R-:W-:Y:S02]  /*01e0*/  UISETP.EQ.OR UP0, UPT, UR8, URZ, !UP0 ;  /* 0x0000003f0800728c */ /* 0x000fe4000c702670 */
[----:B------:R-:W-:Y:S02]  /*01f0*/  UISETP.GE.U32.AND UP1, UPT, UR10, 0x2, UPT ;  /* 0x000000020a00788c */ /* 0x000fe4000bf26070 */
[----:B------:R-:W-:-:S04]  /*0200*/  UISETP.EQ.AND UP0, UPT, UR6, URZ, UP0 ;  /* 0x0000003f0600728c */ /* 0x000fc80008702270 */
[----:B------:R-:W-:-:S04]  /*0210*/  USEL UR13, URZ, 0x1, !UP0 ;  /* 0x000000013f0d7887 */ /* 0x000fc8000c000000 */
[----:B------:R-:W-:Y:S01]  /*0220*/  USEL UR13, UR13, 0x2, UP1 ;  /* 0x000000020d0d7887 */ /* 0x000fe20008800000 */
[----:B0-----:R-:W-:-:S13]  /*0230*/  ISETP.NE.AND P0, PT, R3, RZ, PT ;  /* 0x000000ff0300720c */ /* 0x001fda0003f05270 */
[----:B------:R-:W-:Y:S05]  /*0240*/  @P0 BRA `(.L_x_2) ;  /* 0x0000000000d40947 */ /* 0x000fea0003800000 */
[----:B------:R-:W-:Y:S01]  /*0250*/  ELECT P0, URZ, PT ;  /* 0x00000000003f782f */ /* 0x000fe20003800000 */
[----:B------:R-:W-:-:S12]  /*0260*/  BSSY B0, `(.L_x_2) ;  /* 0x0000033000007945 */ /* 0x000fd80003800000 */
[----:B------:R-:W-:Y:S05]  /*0270*/  @!P0 BRA `(.L_x_3) ;  /* 0x0000000000c48947 */ /* 0x000fea0003800000 */
[----:B------:R-:W0:Y:S01]  /*0280*/  S2UR UR9, SR_CgaCtaId ;  /* 0x00000000000979c3 */ /* 0x000e220000008800 */
[----:B------:R-:W-:Y:S01]  /*0290*/  UMOV UR4, 0x400 ;  /* 0x0000040000047882 */ /* 0x000fe20000000000 */
[----:B------:R-:W-:Y:S01]  /*02a0*/  UMOV UR5, 0x1 ;  /* 0x0000000100057882 */ /* 0x000fe20000000000 */
[----:B------:R-:W-:Y:S02]  /*02b0*/  UMOV UR6, 0x8 ;  /* 0x0000000800067882 */ /* 0x000fe40000000000 */
[----:B------:R-:W-:-:S04]  /*02c0*/  UIADD3 UR6, -UR6, 0x100000, URZ ;  /* 0x0010000006067890 */ /* 0x000fc8000fffe13f */
[----:B------:R-:W-:Y:S02]  /*02d0*/  USHF.L.U32 UR7, UR6, 0xb, URZ ;  /* 0x0000000b06077899 */ /* 0x000fe4000800063f */
[----:B------:R-:W-:Y:S02]  /*02e0*/  USHF.L.U32 UR6, UR6, 0x1, URZ ;  /* 0x0000000106067899 */ /* 0x000fe4000800063f */
[----:B0-----:R-:W-:Y:S02]  /*02f0*/  ULEA UR9, UR9, UR4, 0x18 ;  /* 0x0000000409097291 */ /* 0x001fe4000f8ec03f */
[----:B------:R-:W-:-:S04]  /*0300*/  UIADD3 UR4, -UR5, 0x100000, URZ ;  /* 0x0010000005047890 */ /* 0x000fc8000fffe13f */
[----:B------:R-:W-:Y:S02]  /*0310*/  USHF.L.U32 UR5, UR4, 0xb, URZ ;  /* 0x0000000b04057899 */ /* 0x000fe4000800063f */
[----:B------:R-:W-:Y:S01]  /*0320*/  USHF.L.U32 UR4, UR4, 0x1, URZ ;  /* 0x0000000104047899 */ /* 0x000fe2000800063f */
[----:B------:R-:W0:Y:S11]  /*0330*/  FENCE.VIEW.ASYNC.S ;  /* 0x00000000000073c6 */ /* 0x000e360000000000 */
[----:B0-----:R0:W1:Y:S01]  /*0340*/  SYNCS.EXCH.64 URZ, [UR9], UR4 ;  /* 0x00000004093f75b2 */ /* 0x0010620008000100 */
[----:B------:R0:W2:Y:S01]  /*0350*/  SYNCS.EXCH.64 URZ, [UR9+0x90], UR6 ;  /* 0x00009006093f75b2 */ /* 0x0000a20008000100 */
[----:B------:R0:W3:Y:S01]  /*0360*/  SYNCS.EXCH.64 URZ, [UR9+0x8], UR4 ;  /* 0x00000804093f75b2 */ /* 0x0000e20008000100 */
[----:B------:R0:W4:Y:S01]  /*0370*/  SYNCS.EXCH.64 URZ, [UR9+0x98], UR6 ;  /* 0x00009806093f75b2 */ /* 0x0001220008000100 */
[----:B------:R0:W0:Y:S01]  /*0380*/  SYNCS.EXCH.64 URZ, [UR9+0x10], UR4 ;  /* 0x00001004093f75b2 */ /* 0x0000220008000100 */
        /* <DEDUP_REMOVED lines=31> */
[----:B-1234-:R-:W-:Y:S01]  /*0580*/  NOP ;  /* 0x0000000000007918 */ /* 0x01efe20000000000 */
.L_x_3:
[----:B0-----:R-:W-:Y:S05]  /*0590*/  BSYNC B0 ;  /* 0x0000000000007941 */ /* 0x001fea0003800000 */
.L_x_2:
[----:B------:R-:W-:Y:S01]  /*05a0*/  SHF.R.S32.HI R4, RZ, 0x1f, R5 ;  /* 0x0000001fff047819 */ /* 0x000fe20000011405 */
[----:B------:R-:W0:Y:S01]  /*05b0*/  SHFL.IDX PT, R0, R0, RZ, 0x1f ;  /* 0x00001fff00007589 */ /* 0x000e2200000e0000 */
[----:B------:R-:W-:Y:S01]  /*05c0*/  ELECT P0, URZ, PT ;  /* 0x00000000003f782f */ /* 0x000fe20003800000 */
[----:B------:R-:W1:Y:S01]  /*05d0*/  S2UR UR9, SR_CTAID.X ;  /* 0x00000000000979c3 */ /* 0x000e620000002500 */
[----:B------:R-:W-:Y:S01]  /*05e0*/  LEA.HI R4, R4, R5, RZ, 0x7 ;  /* 0x0000000504047211 */ /* 0x000fe200078f38ff */
[----:B------:R-:W2:Y:S01]  /*05f0*/  S2R R2, SR_CTAID.Y ;  /* 0x0000000000027919 */ /* 0x000ea20000002600 */
[----:B------:R-:W-:Y:S01]  /*0600*/  SHF.R.S32.HI R6, RZ, 0x1f, R3 ;  /* 0x0000001fff067819 */ /* 0x000fe20000011403 */
[----:B------:R-:W-:Y:S01]  /*0610*/  ULDC UR4, c[0x0][0x154] ;  /* 0x0000550000047ab9 */ /* 0x000fe20000000800 */
[----:B------:R-:W-:Y:S01]  /*0620*/  LOP3.LUT R4, R4, 0xffffff80, RZ, 0xc0, !PT ;  /* 0xffffff8004047812 */ /* 0x000fe200078ec0ff */
[----:B------:R-:W-:Y:S01]  /*0630*/  NOP ;  /* 0x0000000000007918 */ /* 0x000fe20000000000 */
[----:B------:R-:W-:Y:S01]  /*0640*/  LEA.HI R6, R6, R3, RZ, 0x2 ;  /* 0x0000000306067211 */ /* 0x000fe200078f10ff */
[----:B------:R-:W3:Y:S01]  /*0650*/  LDC R11, c[0x0][0x148] ;  /* 0x00005200ff0b7b82 */ /* 0x000ee20000000800 */
[----:B------:R-:W-:Y:S01]  /*0660*/  NOP ;  /* 0x0000000000007918 */ /* 0x000fe20000000000 */
[----:B------:R-:W-:Y:S01]  /*0670*/  IMAD.IADD R4, R5, 0x1, -R4 ;  /* 0x0000000105047824 */ /* 0x000fe200078e0a04 */
[----:B------:R-:W-:-:S04]  /*0680*/  LOP3.LUT R6, R6, 0x3ffffffc, RZ, 0xc0, !PT ;  /* 0x3ffffffc06067812 */ /* 0x000fc800078ec0ff */
[----:B------:R-:W-:Y:S01]  /*0690*/  SHF.R.S32.HI R5, RZ, 0x1f, R4 ;  /* 0x0000001fff057819 */ /* 0x000fe20000011404 */
[----:B------:R-:W-:Y:S01]  /*06a0*/  IMAD.IADD R6, R3, 0x1, -R6 ;  /* 0x0000000103067824 */ /* 0x000fe200078e0a06 */
[----:B------:R-:W4:Y:S02]  /*06b0*/  LDC R8, c[0x0][0x144] ;  /* 0x00005100ff087b82 */ /* 0x000f240000000800 */
[----:B------:R-:W-:Y:S02]  /*06c0*/  LEA.HI R5, R5, R4, RZ, 0x3 ;  /* 0x0000000405057211 */ /* 0x000fe400078f18ff */
[----:B0-----:R-:W-:Y:S02]  /*06d0*/  ISETP.NE.OR P0, PT, R0, RZ, !P0 ;  /* 0x000000ff0000720c */ /* 0x001fe40004705670 */
[--C-:B------:R-:W-:Y:S02]  /*06e0*/  SHF.R.S32.HI R0, RZ, 0x3, R5.reuse ;  /* 0x00000003ff007819 */ /* 0x100fe40000011405 */
[----:B------:R-:W-:-:S04]  /*06f0*/  SHF.R.S32.HI R5, RZ, 0x1f, R5 ;  /* 0x0000001fff057819 */ /* 0x000fc80000011405 */
[----:B------:R-:W-:-:S04]  /*0700*/  LEA.HI R5, R5, R0, RZ, 0x2 ;  /* 0x0000000005057211 */ /* 0x000fc800078f10ff */
[----:B------:R-:W-:Y:S01]  /*0710*/  LOP3.LUT R5, R5, 0xfffffffc, RZ, 0xc0, !PT ;  /* 0xfffffffc05057812 */ /* 0x000fe200078ec0ff */
[----:B------:R-:W-:Y:S01]  /*0720*/  VOTEU.ALL UP0, P0 ;  /* 0x00000000003f7886 */ /* 0x000fe20000000000 */
[----:B--2---:R-:W-:Y:S01]  /*0730*/  I2FP.F32.U32 R7, R2 ;  /* 0x0000000200077245 */ /* 0x004fe20000201000 */
[----:B------:R-:W-:Y:S02]  /*0740*/  VOTEU.ALL UP1, P0 ;  /* 0x00000000003f7886 */ /* 0x000fe40000020000 */
[----:B------:R-:W-:Y:S01]  /*0750*/  IMAD.IADD R5, R0, 0x1, -R5 ;  /* 0x0000000100057824 */ /* 0x000fe200078e0a05 */
[----:B------:R-:W0:Y:S01]  /*0760*/  @!UP0 S2UR UR7, SR_CgaCtaId ;  /* 0x00000000000789c3 */ /* 0x000e220000008800 */
[----:B-1----:R-:W-:Y:S01]  /*0770*/  I2FP.F32.U32 R0, UR9 ;  /* 0x0000000900007c45 */ /* 0x002fe20008201000 */
[----:B------:R-:W-:Y:S01]  /*0780*/  FMUL R9, R7, UR4 ;  /* 0x0000000407097c20 */ /* 0x000fe20008400000 */
[----:B------:R-:W-:Y:S01]  /*0790*/  IMAD R5, R6, 0x4, R5 ;  /* 0x0000000406057824 */ /* 0x000fe200078e0205 */
[----:B------:R-:W-:Y:S01]  /*07a0*/  ULDC UR4, c[0x0][0x150] ;  /* 0x0000540000047ab9 */ /* 0x000fe20000000800 */
[----:B------:R-:W-:Y:S01]  /*07b0*/  @!UP0 UMOV UR6, 0x400 ;  /* 0x0000040000068882 */ /* 0x000fe20000000000 */
[----:B------:R-:W-:Y:S01]  /*07c0*/  FMUL R7, R0, UR4 ;  /* 0x0000000400077c20 */ /* 0x000fe20008400000 */
[----:B------:R-:W-:Y:S01]  /*07d0*/  IMAD.SHL.U32 R0, R5, 0x4, RZ ;  /* 0x0000000405007824 */ /* 0x000fe200078e00ff */
[----:B------:R-:W1:Y:S01]  /*07e0*/  LDC R6, c[0x0][0x140] ;  /* 0x00005000ff067b82 */ /* 0x000e620000000800 */
[----:B------:R-:W2:Y:S01]  /*07f0*/  F2I.U32.TRUNC.NTZ R9, R9 ;  /* 0x0000000900097305 */ /* 0x000ea2000020f000 */
[----:B------:R-:W-:-:S02]  /*0800*/  UMOV UR4, 0x20 ;  /* 0x0000002000047882 */ /* 0x000fc40000000000 */
[----:B------:R-:W-:Y:S01]  /*0810*/  LOP3.LUT R10, R5, 0xc, R0, 0x78, !PT ;  /* 0x0000000c050a7812 */ /* 0x000fe200078e7800 */
[----:B------:R-:W-:-:S04]  /*0820*/  @!UP0 UIADD3 UR4, -UR4, 0x100000, URZ ;  /* 0x0010000004048890 */ /* 0x000fc8000fffe13f */
[----:B------:R-:W-:Y:S02]  /*0830*/  @!UP0 USHF.L.U32 UR5, UR4, 0xb, URZ ;  /* 0x0000000b04058899 */ /* 0x000fe4000800063f */
[----:B------:R-:W-:Y:S01]  /*0840*/  @!UP0 USHF.L.U32 UR4, UR4, 0x1, URZ ;  /* 0x0000000104048899 */ /* 0x000fe2000800063f */
[----:B------:R-:W5:Y:S01]  /*0850*/  F2I.U32.TRUNC.NTZ R7, R7 ;  /* 0x0000000700077305 */ /* 0x000f62000020f000 */
[----:B------:R1:W-:Y:S01]  /*0860*/  STL [R1+0x78], R10 ;  /* 0x0000780a01007387 */ /* 0x0003e20000100800 */
[----:B--2---:R-:W-:Y:S01]  /*0870*/  IMAD.MOV R12, RZ, RZ, -R9 ;  /* 0x000000ffff0c7224 */ /* 0x004fe200078e0a09 */
[----:B0-----:R-:W-:Y:S01]  /*0880*/  @!UP0 ULEA UR6, UR7, UR6, 0x18 ;  /* 0x0000000607068291 */ /* 0x001fe2000f8ec03f */
[----:B------:R-:W-:Y:S02]  /*0890*/  VOTEU.ALL UP0, P0 ;  /* 0x00000000003f7886 */ /* 0x000fe40000000000 */
[----:B---3--:R-:W-:Y:S01]  /*08a0*/  IMAD R5, R11, R12, R2 ;  /* 0x0000000c0b057224 */ /* 0x008fe200078e0202 */
[----:B------:R-:W-:-:S02]  /*08b0*/  LOP3.LUT P0, RZ, R4, 0x7, RZ, 0xc0, !PT ;  /* 0x0000000704ff7812 */ /* 0x000fc4000780c0ff */
[----:B-1----:R-:W-:Y:S01]  /*08c0*/  ISETP.EQ.U32.AND P4, PT, R6, 0x1, PT ;  /* 0x000000010600780c */ /* 0x002fe20003f82070 */
[----:B-----5:R-:W-:Y:S01]  /*08d0*/  IMAD.MOV R7, RZ, RZ, -R7 ;  /* 0x000000ffff077224 */ /* 0x020fe200078e0a07 */
[----:B------:R-:W-:Y:S02]  /*08e0*/  ISETP.NE.AND P1, PT, R5, R10, PT ;  /* 0x0000000a0500720c */ /* 0x000fe40003f25270 */
[----:B------:R-:W-:Y:S01]  /*08f0*/  ISETP.LT.U32.AND P0, PT, R10, 0x4, !P0 ;  /* 0x000000040a00780c */ /* 0x000fe20004701070 */
[----:B----4-:R-:W-:Y:S01]  /*0900*/  IMAD R0, R8, R7, UR9 ;  /* 0x0000000908007e24 */ /* 0x010fe2000f8e0207 */
[----:B------:R-:W0:Y:S02]  /*0910*/  FENCE.VIEW.ASYNC.S ;  /* 0x00000000000073c6 */ /* 0x000e240000000000 */
[----:B0-----:R0:W1:Y:S02]  /*0920*/  @!UP0 SYNCS.EXCH.64 URZ, [UR6+0x130], UR4 ;  /* 0x00013004063f85b2 */ /* 0x0010640008000100 */
[----:B------:R-:W-:-:S04]  /*0930*/  ISETP.EQ.OR P1, PT, R0, RZ, !P1 ;  /* 0x000000ff0000720c */ /* 0x000fc80004f22670 */
[----:B------:R-:W-:Y:S01]  /*0940*/  PLOP3.LUT P0, PT, P0, P1, PT, 0x80, 0x0 ;  /* 0x000000000000781c */ /* 0x000fe20000703070 */
[----:B------:R0:W2:Y:S01]  /*0950*/  @!UP1 SYNCS.EXCH.64 URZ, [UR6+0x138], UR4 ;  /* 0x00013804063f95b2 */ /* 0x0000a20008000100 */
[----:B------:R-:W-:Y:S01]  /*0960*/  NOP ;  /* 0x0000000000007918 */ /* 0x000fe20000000000 */
[----:B------:R-:W-:Y:S10]  /*0970*/  @!P4 BRA `(.L_x_4) ;  /* 0x000000000008c947 */ /* 0x000ff40003800000 */
[----:B-12---:R-:W-:Y:S01]  /*0980*/  UCGABAR_ARV ;  /* 0x00000000000079c7 */ /* 0x006fe20008000000 */
[----:B------:R-:W-:Y:S05]  /*0990*/  BRA `(.L_x_5) ;  /* 0x0000000000047947 */ /* 0x000fea0003800000 */
.L_x_4:
[----:B-12---:R-:W-:Y:S01]  /*09a0*/  NOP ;  /* 0x0000000000007918 */ /* 0x006fe20000000000 */
.L_x_5:
[----:B------:R-:W1:Y:S01]  /*09b0*/  LDC R3, c[0x0][0x65c] ;  /* 0x00019700ff037b82 */ /* 0x000e620000000800 */
[----:B------:R-:W-:Y:S02]  /*09c0*/  IMAD.U32 R4, RZ, RZ, UR9 ;  /* 0x00000009ff047e24 */ /* 0x000fe4000f8e00ff */
[----:B------:R-:W-:Y:S01]  /*09d0*/  IMAD.MOV.U32 R5, RZ, RZ, RZ ;  /* 0x000000ffff057224 */ /* 0x000fe200078e00ff */
[----:B-1----:R-:W-:-:S13]  /*09e0*/  ISETP.NE.AND P3, PT, R3, 0x1, PT ;  /* 0x000000010300780c */ /* 0x002fda0003f65270 */
[----:B------:R-:W1:Y:S01]  /*09f0*/  @P3 LDC R7, c[0x0][0x10] ;  /* 0x00000400ff073b82 */ /* 0x000e620000000800 */
[----:B------:R-:W-:Y:S02]  /*0a00*/  @P3 IMAD.MOV.U32 R3, RZ, RZ, RZ ;  /* 0x000000ffff033224 */ /* 0x000fe400078e00ff */
[----:B------:R-:W-:-:S05]  /*0a10*/  @P3 IMAD.MOV.U32 R13, RZ, RZ, RZ ;  /* 0x000000ffff0d3224 */ /* 0x000fca00078e00ff */
[----:B------:R-:W2:Y:S01]  /*0a20*/  @!P3 LDC R9, c[0x0][0xc] ;  /* 0x00000300ff09bb82 */ /* 0x000ea20000000800 */
[----:B-1----:R-:W-:-:S04]  /*0a30*/  @P3 IMAD.WIDE.U32 R6, R7, UR9, R2 ;  /* 0x0000000907063c25 */ /* 0x002fc8000f8e0002 */
[----:B------:R-:W-:Y:S02]  /*0a40*/  @P3 IMAD.MOV.U32 R19, RZ, RZ, R6 ;  /* 0x000000ffff133224 */ /* 0x000fe400078e0006 */
[----:B------:R-:W-:Y:S02]  /*0a50*/  @P3 IMAD.IADD R23, R7, 0x1, R13 ;  /* 0x0000000107173824 */ /* 0x000fe400078e020d */
[----:B--2---:R-:W-:-:S04]  /*0a60*/  @!P3 IMAD.WIDE.U32 R4, R2, R9, R4 ;  /* 0x000000090204b225 */ /* 0x004fc800078e0004 */
[----:B------:R-:W-:Y:S02]  /*0a70*/  @!P3 IMAD.MOV.U32 R19, RZ, RZ, R4 ;  /* 0x000000ffff13b224 */ /* 0x000fe400078e0004 */
[----:B------:R-:W-:-:S03]  /*0a80*/  @!P3 IMAD.MOV.U32 R23, RZ, RZ, R5 ;  /* 0x000000ffff17b224 */ /* 0x000fc600078e0005 */
[----:B------:R1:W-:Y:S04]  /*0a90*/  STL [R1+0x80], R19 ;  /* 0x0000801301007387 */ /* 0x0003e80000100800 */
[----:B------:R1:W-:Y:S01]  /*0aa0*/  STL [R1+0x7c], R23 ;  /* 0x00007c1701007387 */ /* 0x0003e20000100800 */
[----:B------:R-:W-:Y:S05]  /*0ab0*/  @!P4 BRA `(.L_x_6) ;  /* 0x00000000000cc947 */ /* 0x000fea0003800000 */
[----:B------:R-:W-:Y:S01]  /*0ac0*/  UCGABAR_WAIT ;  /* 0x0000000000007dc7 */ /* 0x000fe20008000000 */
[----:B------:R-:W-:Y:S01]  /*0ad0*/  CCTL.IVALL ;  /* 0x00000000ff00798f */ /* 0x000fe20002000000 */
[----:B------:R-:W-:Y:S05]  /*0ae0*/  BRA `(.L_x_7) ;  /* 0x0000000000047947 */ /* 0x000fea0003800000 */
.L_x_6:
[----:B------:R-:W-:Y:S06]  /*0af0*/  BAR.SYNC.DEFER_BLOCKING 0x0 ;  /* 0x0000000000007b1d */ /* 0x000fec0000010000 */
.L_x_7:
[----:B------:R-:W-:Y:S05]  /*0b00*/  @!P2 BRA `(.L_x_8) ;  /* 0x000000e00064a947 */ /* 0x000fea0003800000 */
[----:B------:R-:W-:-:S06]  /*0b10*/  UISETP.GT.U32.AND UP0, UPT, UR10, 0x1, UPT ;  /* 0x000000010a00788c */ /* 0x000fcc000bf04070 */
[----:B------:R-:W-:-:S13]  /*0b20*/  PLOP3.LUT P1, PT, PT, PT, UP0, 0x80, 0x0 ;  /* 0x000000000000781c */ /* 0x000fda0003f2f008 */
[----:B0-----:R-:W-:Y:S05]  /*0b30*/  @P1 EXIT ;  /* 0x000000000000194d */ /* 0x001fea0003800000 */
[----:B------:R-:W-:Y:S01]  /*0b40*/  IMAD.MOV.U32 R6, RZ, RZ, -0x1 ;  /* 0xffffffffff067424 */ /* 0x000fe200078e00ff */
[----:B------:R-:W-:Y:S01]  /*0b50*/  ULDC.64 UR4, c[0x0][0x650] ;  /* 0x0001940000047ab9 */ /* 0x000fe20000000a00 */
[----:B------:R-:W-:Y:S01]  /*0b60*/  IMAD.MOV.U32 R5, RZ, RZ, -0x1 ;  /* 0xffffffffff057424 */ /* 0x000fe200078e00ff */
[----:B------:R-:W-:Y:S01]  /*0b70*/  ISETP.GE.U32.AND P1, PT, R19, UR4, PT ;  /* 0x0000000413007c0c */ /* 0x000fe2000bf26070 */
[----:B------:R-:W-:Y:S01]  /*0b80*/  UMOV UR23, 0xffffffff ;  /* 0xffffffff00177882 */ /* 0x000fe20000000000 */
[----:B------:R0:W-:Y:S01]  /*0b90*/  STL [R1+0x88], R6 ;  /* 0x0000880601007387 */ /* 0x0001e20000100800 */
[----:B------:R-:W-:Y:S02]  /*0ba0*/  PRMT R4, RZ, 0x7610, R4 ;  /* 0x00007610ff047816 */ /* 0x000fe40000000004 */
[----:B------:R-:W-:Y:S01]  /*0bb0*/  ISETP.GE.U32.AND.EX P1, PT, R23, UR5, PT, P1 ;  /* 0x0000000517007c0c */ /* 0x000fe2000bf26110 */
[----:B------:R0:W-:-:S12]  /*0bc0*/  STL [R1+0x84], R5 ;  /* 0x0000840501007387 */ /* 0x0001d80000100800 */
[----:B0-----:R-:W-:Y:S05]  /*0bd0*/  @P1 BRA `(.L_x_9) ;  /* 0x0000000400381947 */ /* 0x001fea0003800000 */
[----:B------:R-:W0:Y:S01]  /*0be0*/  LDC.64 R14, c[0x0][0x628] ;  /* 0x00018a00ff0e7b82 */ /* 0x000e220000000a00 */
[----:B------:R-:W-:Y:S02]  /*0bf0*/  IMAD.MOV.U32 R4, RZ, RZ, R19 ;  /* 0x000000ffff047224 */ /* 0x000fe400078e0013 */
[----:B------:R-:W-:-:S05]  /*0c00*/  IMAD.MOV.U32 R5, RZ, RZ, R23 ;  /* 0x000000ffff057224 */ /* 0x000fca00078e0017 */
[----:B------:R-:W2:Y:S08]  /*0c10*/  LDC R10, c[0x0][0x630] ;  /* 0x00018c00ff0a7b82 */ /* 0x000eb00000000800 */
[----:B------:R-:W3:Y:S01]  /*0c20*/  LDC.64 R16, c[0x0][0x620] ;  /* 0x00018800ff107b82 */ /* 0x000ee20000000a00 */
[----:B0-----:R-:W-:-:S04]  /*0c30*/  ISETP.NE.U32.AND P1, PT, R14, RZ, PT ;  /* 0x000000ff0e00720c */ /* 0x001fc80003f25070 */
[----:B------:R-:W-:-:S13]  /*0c40*/  ISETP.NE.AND.EX P1, PT, R15, RZ, PT, P1 ;  /* 0x000000ff0f00720c */ /* 0x000fda0003f25310 */
[----:B--23--:R-:W-:Y:S05]  /*0c50*/  @!P1 BRA `(.L_x_10) ;  /* 0x0000000000289947 */ /* 0x00cfea0003800000 */
[----:B------:R-:W0:Y:S02]  /*0c60*/  LDC R9, c[0x0][0x634] ;  /* 0x00018d00ff097b82 */ /* 0x000e240000000800 */
[----:B0-----:R-:W-:-:S05]  /*0c70*/  IADD3 R9, P1, R19, R9, RZ ;  /* 0x0000000913097210 */ /* 0x001fca0007f3e0ff */
[----:B------:R-:W-:-:S04]  /*0c80*/  IMAD.X R13, RZ, RZ, R23, P1 ;  /* 0x000000ffff0d7224 */ /* 0x000fc800008e0617 */
[----:B------:R-:W-:-:S04]  /*0c90*/  IMAD.WIDE.U32 R4, R13, R14, RZ ;  /* 0x0000000e0d047225 */ /* 0x000fc800078e00ff */
[----:B------:R-:W-:-:S04]  /*0ca0*/  IMAD.WIDE.U32 R6, P1, R9, R15, R4 ;  /* 0x0000000f09067225 */ /* 0x000fc80007820004 */
[----:B------:R-:W-:-:S04]  /*0cb0*/  IMAD.WIDE.U32 R4, R9, R14, RZ ;  /* 0x0000000e09047225 */ /* 0x000fc800078e00ff */
[----:B------:R-:W-:Y:S01]  /*0cc0*/  IMAD.X R9, RZ, RZ, RZ, P1 ;  /* 0x000000ffff097224 */ /* 0x000fe200008e06ff */
[----:B------:R-:W-:Y:S01]  /*0cd0*/  IADD3 RZ, P1, R5, R6, RZ ;  /* 0x0000000605ff7210 */ /* 0x000fe20007f3e0ff */
[----:B------:R-:W-:-:S04]  /*0ce0*/  IMAD.MOV.U32 R8, RZ, RZ, R7 ;  /* 0x000000ffff087224 */ /* 0x000fc800078e0007 */
[----:B------:R-:W-:-:S08]  /*0cf0*/  IMAD.WIDE.U32.X R4, R13, R15, R8, P1 ;  /* 0x0000000f0d047225 */ /* 0x000fd000008e0408 */
.L_x_10:
[----:B------:R-:W0:Y:S01]  /*0d00*/  LDC.64 R20, c[0x0][0x640] ;  /* 0x00019000ff147b82 */ /* 0x000e220000000a00 */
[-C--:B------:R-:W-:Y:S01]  /*0d10*/  SHF.R.U64 R22, R4, R10.reuse, R5 ;  /* 0x0000000a04167219 */ /* 0x080fe20000001205 */
[----:B------:R-:W-:Y:S01]  /*0d20*/  IMAD.MOV.U32 R4, RZ, RZ, R19 ;  /* 0x000000ffff047224 */ /* 0x000fe200078e0013 */
[----:B------:R-:W-:Y:S01]  /*0d30*/  SHF.R.U32.HI R3, RZ, R10, R5 ;  /* 0x0000000aff037219 */ /* 0x000fe20000011605 */
[----:B------:R-:W-:Y:S01]  /*0d40*/  IMAD.MOV.U32 R5, RZ, RZ, R23 ;  /* 0x000000ffff057224 */ /* 0x000fe200078e0017 */
[----:B------:R-:W-:Y:S01]  /*0d50*/  IADD3 R7, P1, RZ, -R22, RZ ;  /* 0x80000016ff077210 */ /* 0x000fe20007f3e0ff */
[----:B-1----:R-:W-:Y:S02]  /*0d60*/  IMAD R23, R11, R12, R2 ;  /* 0x0000000c0b177224 */ /* 0x002fe400078e0202 */
[----:B------:R-:W1:Y:S01]  /*0d70*/  LDC R8, c[0x0][0x618] ;  /* 0x00018600ff087b82 */ /* 0x000e620000000800 */
[----:B------:R-:W-:Y:S02]  /*0d80*/  IMAD.MOV.U32 R11, RZ, RZ, 0x1 ;  /* 0x00000001ff0b7424 */ /* 0x000fe400078e00ff */
[----:B------:R-:W-:-:S02]  /*0d90*/  IMAD.X R3, RZ, RZ, ~R3, P1 ;  /* 0x000000ffff037224 */ /* 0x000fc400008e0e03 */
[----:B------:R-:W-:-:S03]  /*0da0*/  IMAD.WIDE.U32 R4, R7, R16, R4 ;  /* 0x0000001007047225 */ /* 0x000fc600078e0004 */
[----:B------:R-:W2:Y:S01]  /*0db0*/  LDC R14, c[0x0][0x608] ;  /* 0x00018200ff0e7b82 */ /* 0x000ea20000000800 */
[----:B------:R-:W-:-:S04]  /*0dc0*/  IMAD R6, R3, R16, RZ ;  /* 0x0000001003067224 */ /* 0x000fc800078e02ff */
[----:B------:R-:W-:-:S03]  /*0dd0*/  IMAD R3, R7, R17, R6 ;  /* 0x0000001107037224 */ /* 0x000fc600078e0206 */
[----:B------:R-:W3:Y:S01]  /*0de0*/  LDC R18, c[0x0][0x658] ;  /* 0x00019600ff127b82 */ /* 0x000ee20000000800 */
[----:B------:R-:W-:Y:S01]  /*0df0*/  IMAD.IADD R3, R5, 0x1, R3 ;  /* 0x0000000105037824 */ /* 0x000fe200078e0203 */
[----:B0-----:R-:W-:Y:S01]  /*0e00*/  ISETP.NE.U32.AND P1, PT, R20, RZ, PT ;  /* 0x000000ff1400720c */ /* 0x001fe20003f25070 */
[----:B------:R-:W-:-:S03]  /*0e10*/  IMAD.MOV.U32 R5, RZ, RZ, -0x1 ;  /* 0xffffffffff057424 */ /* 0x000fc600078e00ff */
[----:B------:R-:W-:Y:S02]  /*0e20*/  ISETP.NE.AND.EX P1, PT, R21, RZ, PT, P1 ;  /* 0x000000ff1500720c */ /* 0x000fe40003f25310 */
[----:B------:R-:W0:Y:S01]  /*0e30*/  LDC R13, c[0x0][0x600] ;  /* 0x00018000ff0d7b82 */ /* 0x000e220000000800 */
[-CC-:B-1----:R-:W-:Y:S02]  /*0e40*/  SHF.R.U64 R10, R4, R8.reuse, R3.reuse ;  /* 0x00000008040a7219 */ /* 0x182fe40000001203 */
[----:B------:R-:W-:-:S05]  /*0e50*/  SHF.R.U32.HI R3, RZ, R8, R3 ;  /* 0x00000008ff037219 */ /* 0x000fca0000011603 */
[----:B------:R-:W1:Y:S01]  /*0e60*/  LDC R15, c[0x0][0x648] ;  /* 0x00019200ff0f7b82 */ /* 0x000e620000000800 */
[-CC-:B--2---:R-:W-:Y:S02]  /*0e70*/  SHF.R.U64 R19, R10, R14.reuse, R3.reuse ;  /* 0x0000000e0a137219 */ /* 0x184fe40000001203 */
[----:B------:R-:W-:-:S05]  /*0e80*/  SHF.R.U32.HI R3, RZ, R14, R3 ;  /* 0x0000000eff037219 */ /* 0x000fca0000011603 */
[----:B------:R-:W2:Y:S01]  /*0e90*/  LDC R17, c[0x0][0x638] ;  /* 0x00018e00ff117b82 */ /* 0x000ea20000000800 */
[-C--:B---3--:R-:W-:Y:S02]  /*0ea0*/  SHF.L.U32 R2, R5, R18.reuse, RZ ;  /* 0x0000001205027219 */ /* 0x088fe400000006ff */
[--C-:B------:R-:W-:Y:S02]  /*0eb0*/  SHF.R.U64 R12, R19, R18, R3.reuse ;  /* 0x00000012130c7219 */ /* 0x100fe40000001203 */
[----:B------:R-:W-:Y:S02]  /*0ec0*/  LOP3.LUT R8, RZ, R2, RZ, 0x33, !PT ;  /* 0x00000002ff087212 */ /* 0x000fe400078e33ff */
[----:B------:R-:W-:Y:S01]  /*0ed0*/  SHF.R.U32.HI R3, RZ, R18, R3 ;  /* 0x00000012ff037219 */ /* 0x000fe20000011603 */
[----:B------:R-:W3:Y:S01]  /*0ee0*/  LDC R16, c[0x0][0x610] ;  /* 0x00018400ff107b82 */ /* 0x000ee20000000800 */
[----:B------:R-:W-:Y:S01]  /*0ef0*/  IMAD.MOV.U32 R2, RZ, RZ, R12 ;  /* 0x000000ffff027224 */ /* 0x000fe200078e000c */
[----:B------:R-:W-:Y:S06]  /*0f00*/  @!P1 BRA `(.L_x_11) ;  /* 0x0000000000289947 */ /* 0x000fec0003800000 */
[----:B------:R-:W4:Y:S02]  /*0f10*/  LDC R7, c[0x0][0x64c] ;  /* 0x00019300ff077b82 */ /* 0x000f240000000800 */
[----:B----4-:R-:W-:-:S05]  /*0f20*/  IADD3 R7, P1, R12, R7, RZ ;  /* 0x000000070c077210 */ /* 0x010fca0007f3e0ff */
        /* <DEDUP_REMOVED lines=8> */
.L_x_11:
[----:B-1----:R-:W-:Y:S01]  /*0fb0*/  SHF.R.U64 R4, R2, R15, R3 ;  /* 0x0000000f02047219 */ /* 0x002fe20000001203 */
[----:B0-----:R-:W-:Y:S01]  /*0fc0*/  VIADD R5, R13, 0xffffffff ;  /* 0xffffffff0d057836 */ /* 0x001fe20000000000 */
[----:B------:R-:W-:Y:S02]  /*0fd0*/  SHF.L.U32 R2, R11, R18, RZ ;  /* 0x000000120b027219 */ /* 0x000fe400000006ff */
[----:B------:R-:W-:Y:S01]  /*0fe0*/  LOP3.LUT R3, R19, R8, RZ, 0xc0, !PT ;  /* 0x0000000813037212 */ /* 0x000fe200078ec0ff */
[----:B------:R-:W-:Y:S01]  /*0ff0*/  IMAD.MOV R6, RZ, RZ, -R4 ;  /* 0x000000ffff067224 */ /* 0x000fe200078e0a04 */
[----:B------:R-:W-:Y:S02]  /*1000*/  SEL R0, R0, R23, !P3 ;  /* 0x0000001700007207 */ /* 0x000fe40005800000 */
[----:B------:R-:W-:Y:S01]  /*1010*/  LOP3.LUT R5, R10, R5, RZ, 0xc0, !PT ;  /* 0x000000050a057212 */ /* 0x000fe200078ec0ff */
[----:B------:R-:W-:Y:S01]  /*1020*/  IMAD R3, R2, R4, R3 ;  /* 0x0000000402037224 */ /* 0x000fe200078e0203 */
[----:B------:R-:W-:Y:S01]  /*1030*/  R2UR UR23, R22 ;  /* 0x00000000161772ca */ /* 0x000fe200000e0000 */
[----:B--2---:R-:W-:-:S02]  /*1040*/  IMAD R2, R6, R17, R12 ;  /* 0x0000001106027224 */ /* 0x004fc400078e020c */
[----:B---3--:R-:W-:Y:S02]  /*1050*/  IMAD R0, R3, R16, R0 ;  /* 0x0000001003007224 */ /* 0x008fe400078e0200 */
[----:B------:R-:W-:Y:S02]  /*1060*/  IMAD R3, R2, R13, R5 ;  /* 0x0000000d02037224 */ /* 0x000fe400078e0205 */
[----:B------:R-:W-:-:S03]  /*1070*/  IMAD.MOV.U32 R4, RZ, RZ, 0x1 ;  /* 0x00000001ff047424 */ /* 0x000fc600078e00ff */
[----:B------:R-:W-:Y:S02]  /*1080*/  SEL R2, R3, R0, !P3 ;  /* 0x0000000003027207 */ /* 0x000fe40005800000 */
[----:B------:R-:W-:-:S03]  /*1090*/  SEL R0, R0, R3, !P3 ;  /* 0x0000000300007207 */ /* 0x000fc60005800000 */
[----:B------:R0:W-:Y:S04]  /*10a0*/  STL [R1+0x84], R2 ;  /* 0x0000840201007387 */ /* 0x0001e80000100800 */
[----:B------:R0:W-:Y:S02]  /*10b0*/  STL [R1+0x88], R0 ;  /* 0x0000880001007387 */ /* 0x0001e40000100800 */
.L_x_9:
[----:B------:R-:W-:-:S08]  /*10c0*/  NOP ;  /* 0x0000000000007918 */ /* 0x000fd00000000000 */
[----:B------:R-:W2:Y:S02]  /*10d0*/  USETMAXREG.TRY_ALLOC.CTAPOOL UP0, 0xe8 ;  /* 0x000000e8000079c8 */ /* 0x000ea40008000600 */
[----:B--2---:R-:W-:-:S13]  /*10e0*/  PLOP3.LUT P1, PT, PT, PT, UP0, 0x80, 0x0 ;  /* 0x000000000000781c */ /* 0x004fda0003f2f008 */
[----:B------:R-:W-:Y:S05]  /*10f0*/  @!P1 BRA `(.L_x_9) ;  /* 0xfffffffc00f09947 */ /* 0x000fea000383ffff */
[----:B------:R-:W-:Y:S01]  /*1100*/  ULDC.64 UR4, c[0x0][0x598] ;  /* 0x0001660000047ab9 */ /* 0x000fe20000000a00 */
[----:B------:R-:W-:Y:S01]  /*1110*/  ULDC.64 UR18, c[0x0][0x208] ;  /* 0x0000820000127ab9 */ /* 0x000fe20000000a00 */
[----:B------:R-:W-:-:S04]  /*1120*/  ISETP.NE.U32.AND P1, PT, RZ, UR4, PT ;  /* 0x00000004ff007c0c */ /* 0x000fc8000bf25070 */
[----:B------:R-:W-:-:S13]  /*1130*/  ISETP.NE.AND.EX P1, PT, RZ, UR5, PT, P1 ;  /* 0x00000005ff007c0c */ /* 0x000fda000bf25310 */
[----:B------:R-:W-:Y:S05]  /*1140*/  @!P1 BRA `(.L_x_12) ;  /* 0x0000000000209947 */ /* 0x000fea0003800000 */
[----:B0-----:R-:W0:Y:S02]  /*1150*/  LDC.64 R2, c[0x0][0x598] ;  /* 0x00016600ff027b82 */ /* 0x001e240000000a00 */
[----:B0-----:R-:W2:Y:S02]  /*1160*/  LDG.E.64 R2, desc[UR18][R2.64] ;  /* 0x0000001202027981 */ /* 0x001ea4000c1e1b00 */
[----:B--2---:R-:W-:-:S04]  /*1170*/  ISETP.NE.U32.AND P1, PT, R2, RZ, PT ;  /* 0x000000ff0200720c */ /* 0x004fc80003f25070 */
[----:B------:R-:W-:-:S13]  /*1180*/  ISETP.NE.AND.EX P1, PT, R3, RZ, PT, P1 ;  /* 0x000000ff0300720c */ /* 0x000fda0003f25310 */
[----:B------:R-:W-:Y:S05]  /*1190*/  @!P1 BRA `(.L_x_12) ;  /* 0x00000000000c9947 */ /* 0x000fea0003800000 */
[----:B------:R-:W2:Y:S02]  /*11a0*/  LD.E R2, desc[UR18][R2.64] ;  /* 0x0000001202027980 */ /* 0x000ea4000c101900 */
[----:B--2---:R-:W-:Y:S01]  /*11b0*/  R2UR UR20, R2 ;  /* 0x00000000021472ca */ /* 0x004fe200000e0000 */
[----:B------:R-:W-:-:S14]  /*11c0*/  BRA `(.L_x_13) ;  /* 0x0000000000247947 */ /* 0x000fdc0003800000 */
.L_x_12:
[----:B------:R-:W-:Y:S02]  /*11d0*/  ULDC.64 UR4, c[0x0][0x588] ;  /* 0x0001620000047ab9 */ /* 0x000fe40000000a00 */
[----:B------:R-:W-:-:S04]  /*11e0*/  ISETP.NE.U32.AND P1, PT, RZ, UR4, PT ;  /* 0x00000004ff007c0c */ /* 0x000fc8000bf25070 */
[----:B------:R-:W-:-:S13]  /*11f0*/  ISETP.NE.AND.EX P1, PT, RZ, UR5, PT, P1 ;  /* 0x00000005ff007c0c */ /* 0x000fda000bf25310 */
[----:B------:R-:W-:Y:S05]  /*1200*/  @!P1 BRA `(.L_x_14) ;  /* 0x0000000000109947 */ /* 0x000fea0003800000 */
[----:B0-----:R-:W0:Y:S02]  /*1210*/  LDC.64 R2, c[0x0][0x588] ;  /* 0x00016200ff027b82 */ /* 0x001e240000000a00 */
[----:B0-----:R-:W2:Y:S02]  /*1220*/  LDG.E R2, desc[UR18][R2.64] ;  /* 0x0000001202027981 */ /* 0x001ea4000c1e1900 */
[----:B--2---:R-:W-:Y:S01]  /*1230*/  R2UR UR20, R2 ;  /* 0x00000000021472ca */ /* 0x004fe200000e0000 */
[----:B------:R-:W-:-:S14]  /*1240*/  BRA `(.L_x_13) ;  /* 0x0000000000047947 */ /* 0x000fdc0003800000 */
.L_x_14:
[----:B------:R-:W-:-:S05]  /*1250*/  ULDC UR20, c[0x0][0x580] ;  /* 0x0001600000147ab9 */ /* 0x000fca0000000800 */
.L_x_13:
[----:B------:R-:W-:Y:S02]  /*1260*/  ULDC.64 UR4, c[0x0][0x5a0] ;  /* 0x0001680000047ab9 */ /* 0x000fe40000000a00 */
        /* <DEDUP_REMOVED lines=11> */
.L_x_15:
        /* <DEDUP_REMOVED lines=8> */
.L_x_17:
[----:B------:R-:W-:-:S05]  /*13a0*/  ULDC UR21, c[0x0][0x584] ;  /* 0x0001610000157ab9 */ /* 0x000fca0000000800 */
.L_x_16:
[----:B------:R-:W-:-:S13]  /*13b0*/  LOP3.LUT P1, RZ, R4, 0xff, RZ, 0xc0, !PT ;  /* 0x000000ff04ff7812 */ /* 0x000fda000782c0ff */
[----:B------:R-:W-:Y:S05]  /*13c0*/  @!P1 EXIT ;  /* 0x000000000000994d */ /* 0x000fea0003800000 */
[----:B------:R-:W-:Y:S01]  /*13d0*/  ULDC UR4, c[0x0][0x28c] ;  /* 0x0000a30000047ab9 */ /* 0x000fe20000000800 */
[----:B------:R-:W-:Y:S02]  /*13e0*/  ULOP3.LUT UR22, UR13, 0x1, URZ, 0xfc, !UPT ;  /* 0x000000010d167892 */ /* 0x000fe4000f8efc3f */
[----:B------:R-:W-:-:S04]  /*13f0*/  UIADD3 UR4, UR4, 0x1f, URZ ;  /* 0x0000001f04047890 */ /* 0x000fc8000fffe03f */
[----:B------:R-:W-:-:S04]  /*1400*/  USHF.R.S32.HI UR5, URZ, 0x1f, UR4 ;  /* 0x0000001f3f057899 */ /* 0x000fc80008011404 */
[----:B------:R-:W-:-:S03]  /*1410*/  ULEA.HI UR5, UR5, UR4, URZ, 0x5 ;  /* 0x0000000405057291 */ /* 0x000fc6000f8f283f */
[----:B------:R-:W-:Y:S01]  /*1420*/  UMOV UR4, URZ ;  /* 0x0000003f00047c82 */ /* 0x000fe20008000000 */
[----:B------:R-:W-:-:S03]  /*1430*/  USHF.R.S32.HI UR12, URZ, 0x5, UR5 ;  /* 0x000000053f0c7899 */ /* 0x000fc60008011405 */
[----:B------:R-:W-:-:S09]  /*1440*/  UMOV UR5, URZ ;  /* 0x0000003f00057c82 */ /* 0x000fd20008000000 */
.L_x_300:
[----:B0-----:R-:W0:Y:S01]  /*1450*/  S2R R0, SR_TID.X ;  /* 0x0000000000007919 */ /* 0x001e220000002100 */
[----:B--2---:R-:W2:Y:S01]  /*1460*/  S2UR UR11, SR_CgaCtaId ;  /* 0x00000000000b79c3 */ /* 0x004ea20000008800 */
[----:B------:R-:W-:Y:S01]  /*1470*/  UMOV UR14, 0x400 ;  /* 0x00000400000e7882 */ /* 0x000fe20000000000 */
[----:B------:R-:W-:Y:S01]  /*1480*/  UMOV UR6, URZ ;  /* 0x0000003f00067c82 */ /* 0x000fe20008000000 */
[----:B------:R-:W-:Y:S01]  /*1490*/  STL [R1+0x74], RZ ;  /* 0x000074ff01007387 */ /* 0x000fe20000100800 */
[----:B------:R-:W-:Y:S01]  /*14a0*/  UMOV UR7, URZ ;  /* 0x0000003f00077c82 */ /* 0x000fe20008000000 */
[----:B------:R-:W-:Y:S01]  /*14b0*/  UMOV UR8, URZ ;  /* 0x0000003f00087c82 */ /* 0x000fe20008000000 */
[----:B------:R-:W-:Y:S01]  /*14c0*/  UMOV UR16, UR5 ;  /* 0x0000000500107c82 */ /* 0x000fe20008000000 */
[----:B------:R-:W-:Y:S01]  /*14d0*/  STL [R1+0x70], RZ ;  /* 0x000070ff01007387 */ /* 0x000fe20000100800 */
[----:B---3--:R-:W3:Y:S01]  /*14e0*/  LDC R2, c[0x0][0x28c] ;  /* 0x0000a300ff027b82 */ /* 0x008ee20000000800 */
[----:B------:R-:W-:-:S02]  /*14f0*/  CS2R R4, SRZ ;  /* 0x0000000000047805 */ /* 0x000fc4000001ff00 */
[----:B------:R-:W-:Y:S01]  /*1500*/  CS2R R6, SRZ ;  /* 0x0000000000067805 */ /* 0x000fe2000001ff00 */
[----:B------:R-:W-:Y:S01]  /*1510*/  STL [R1+0x6c], RZ ;  /* 0x00006cff01007387 */ /* 0x000fe20000100800 */
[----:B------:R-:W-:Y:S02]  /*1520*/  CS2R R8, SRZ ;  /* 0x0000000000087805 */ /* 0x000fe4000001ff00 */
[----:B------:R-:W-:Y:S02]  /*1530*/  CS2R R10, SRZ ;  /* 0x00000000000a7805 */ /* 0x000fe4000001ff00 */
[----:B------:R-:W-:Y:S01]  /*1540*/  CS2R R12, SRZ ;  /* 0x00000000000c7805 */ /* 0x000fe2000001ff00 */
[----:B------:R-:W-:Y:S01]  /*1550*/  STL [R1+0x68], RZ ;  /* 0x000068ff01007387 */ /* 0x000fe20000100800 */
[----:B------:R-:W-:Y:S02]  /*1560*/  CS2R R14, SRZ ;  /* 0x00000000000e7805 */ /* 0x000fe4000001ff00 */
[----:B------:R-:W-:-:S02]  /*1570*/  CS2R R16, SRZ ;  /* 0x0000000000107805 */ /* 0x000fc4000001ff00 */
[----:B-1----:R-:W-:Y:S01]  /*1580*/  CS2R R18, SRZ ;  /* 0x0000000000127805 */ /* 0x002fe2000001ff00 */
[----:B------:R-:W-:Y:S01]  /*1590*/  STL [R1+0x64], RZ ;  /* 0x000064ff01007387 */ /* 0x000fe20000100800 */
[----:B------:R-:W-:Y:S02]  /*15a0*/  CS2R R20, SRZ ;  /* 0x0000000000147805 */ /* 0x000fe4000001ff00 */
[----:B------:R-:W-:Y:S02]  /*15b0*/  CS2R R22, SRZ ;  /* 0x0000000000167805 */ /* 0x000fe4000001ff00 */
[----:B------:R-:W-:Y:S01]  /*15c0*/  CS2R R152, SRZ ;  /* 0x0000000000987805 */ /* 0x000fe2000001ff00 */
[----:B------:R-:W-:Y:S01]  /*15d0*/  STL [R1+0x60], RZ ;  /* 0x000060ff01007387 */ /* 0x000fe20000100800 */
[----:B--2---:R-:W-:Y:S01]  /*15e0*/  ULEA UR14, UR11, UR14, 0x18 ;  /* 0x0000000e0b0e7291 */ /* 0x004fe2000f8ec03f */
[----:B------:R-:W-:Y:S02]  /*15f0*/  CS2R R154, SRZ ;  /* 0x00000000009a7805 */ /* 0x000fe4000001ff00 */
[----:B------:R-:W-:Y:S01]  /*1600*/  CS2R R156, SRZ ;  /* 0x00000000009c7805 */ /* 0x000fe2000001ff00 */
[----:B------:R-:W-:Y:S01]  /*1610*/  STL [R1+0x5c], RZ ;  /* 0x00005cff01007387 */ /* 0x000fe20000100800 */
[----:B------:R-:W-:-:S02]  /*1620*/  CS2R R158, SRZ ;  /* 0x00000000009e7805 */ /* 0x000fc4000001ff00 */
[----:B------:R-:W-:Y:S02]  /*1630*/  CS2R R160, SRZ ;  /* 0x0000000000a07805 */ /* 0x000fe4000001ff00 */
[----:B------:R-:W-:Y:S02]  /*1640*/  CS2R R162, SRZ ;  /* 0x0000000000a27805 */ /* 0x000fe4000001ff00 */
[----:B0-----:R-:W-:Y:S01]  /*1650*/  LOP3.LUT R0, R0, 0x80, RZ, 0xc0, !PT ;  /* 0x0000008000007812 */ /* 0x001fe200078ec0ff */
[----:B------:R-:W-:Y:S01]  /*1660*/  STL [R1+0x58], RZ ;  /* 0x000058ff01007387 */ /* 0x000fe20000100800 */
[----:B---3--:R-:W-:Y:S02]  /*1670*/  ISETP.GE.AND P1, PT, R2, 0x1, PT ;  /* 0x000000010200780c */ /* 0x008fe40003f26270 */
[----:B------:R-:W-:Y:S02]  /*1680*/  CS2R R2, SRZ ;  /* 0x0000000000027805 */ /* 0x000fe4000001ff00 */
[----:B------:R-:W-:Y:S01]  /*1690*/  SHF.R.U32.HI R0, RZ, 0x7, R0 ;  /* 0x00000007ff007819 */ /* 0x000fe20000011600 */
[----:B------:R-:W-:Y:S01]  /*16a0*/  STL [R1+0x54], RZ ;  /* 0x000054ff01007387 */ /* 0x000fe20000100800 */
[----:B------:R-:W-:-:S02]  /*16b0*/  CS2R R164, SRZ ;  /* 0x0000000000a47805 */ /* 0x000fc4000001ff00 */
[----:B------:R-:W-:Y:S02]  /*16c0*/  CS2R R166, SRZ ;  /* 0x0000000000a67805 */ /* 0x000fe4000001ff00 */
[----:B------:R-:W-:Y:S01]  /*16d0*/  CS2R R168, SRZ ;  /* 0x0000000000a87805 */ /* 0x000fe2000001ff00 */
[----:B------:R-:W-:Y:S01]  /*16e0*/  STL [R1+0x50], RZ ;  /* 0x000050ff01007387 */ /* 0x000fe20000100800 */
[----:B------:R-:W-:Y:S02]  /*16f0*/  CS2R R170, SRZ ;  /* 0x0000000000aa7805 */ /* 0x000fe4000001ff00 */
[----:B------:R-:W-:Y:S02]  /*1700*/  CS2R R172, SRZ ;  /* 0x0000000000ac7805 */ /* 0x000fe4000001ff00 */
[----:B------:R-:W-:Y:S01]  /*1710*/  CS2R R174, SRZ ;  /* 0x0000000000ae7805 */ /* 0x000fe2000001ff00 */
[----:B------:R-:W0:Y:S01]  /*1720*/  SHFL.IDX PT, R0, R0, RZ, 0x1f ;  /* 0x00001fff00007589 */ /* 0x000e2200000e0000 */
[----:B------:R-:W-:-:S02]  /*1730*/  CS2R R176, SRZ ;  /* 0x0000000000b07805 */ /* 0x000fc4000001ff00 */
[----:B------:R-:W-:Y:S02]  /*1740*/  CS2R R178, SRZ ;  /* 0x0000000000b27805 */ /* 0x000fe4000001ff00 */
[----:B------:R-:W-:Y:S01]  /*1750*/  CS2R R180, SRZ ;  /* 0x0000000000b47805 */ /* 0x000fe2000001ff00 */
[----:B------:R1:W-:Y:S01]  /*1760*/  STL [R1+0x4c], RZ ;  /* 0x00004cff01007387 */ /* 0x0003e20000100800 */
[----:B------:R-:W-:Y:S02]  /*1770*/  CS2R R182, SRZ ;  /* 0x0000000000b67805 */ /* 0x000fe4000001ff00 */
[----:B------:R-:W-:Y:S02]  /*1780*/  CS2R R184, SRZ ;  /* 0x0000000000b87805 */ /* 0x000fe4000001ff00 */
[----:B------:R-:W-:Y:S01]  /*1790*/  CS2R R186, SRZ ;  /* 0x0000000000ba7805 */ /* 0x000fe2000001ff00 */
[----:B------:R1:W-:Y:S01]  /*17a0*/  STL [R1+0x48], RZ ;  /* 0x000048ff01007387 */ /* 0x0003e20000100800 */
        /* <DEDUP_REMOVED lines=14> */
[----:B------:R-:W-:Y:S02]  /*1890*/  CS2R R210, SRZ ;  /* 0x0000000000d27805 */ /* 0x000fe4000001ff00 */
[----:B0-----:R-:W-:Y:S01]  /*18a0*/  R2UR UR9, R0 ;  /* 0x00000000000972ca */ /* 0x001fe200000e0000 */
[----:B------:R1:W-:Y:S01]  /*18b0*/  STL [R1+0x38], RZ ;  /* 0x000038ff01007387 */ /* 0x0003e20000100800 */
[----:B------:R-:W-:Y:S01]  /*18c0*/  IMAD.MOV.U32 R0, RZ, RZ, RZ ;  /* 0x000000ffff007224 */ /* 0x000fe200078e00ff */
[----:B------:R-:W-:-:S02]  /*18d0*/  CS2R R212, SRZ ;  /* 0x0000000000d47805 */ /* 0x000fc4000001ff00 */
[----:B------:R-:W-:Y:S01]  /*18e0*/  CS2R R214, SRZ ;  /* 0x0000000000d67805 */ /* 0x000fe2000001ff00 */
[----:B------:R1:W-:Y:S01]  /*18f0*/  STL [R1+0x34], RZ ;  /* 0x000034ff01007387 */ /* 0x0003e20000100800 */
[----:B------:R-:W-:Y:S02]  /*1900*/  CS2R R216, SRZ ;  /* 0x0000000000d87805 */ /* 0x000fe4000001ff00 */
[----:B------:R-:W-:Y:S02]  /*1910*/  CS2R R218, SRZ ;  /* 0x0000000000da7805 */ /* 0x000fe4000001ff00 */
[----:B------:R-:W-:Y:S01]  /*1920*/  CS2R R220, SRZ ;  /* 0x0000000000dc7805 */ /* 0x000fe2000001ff00 */
[----:B------:R1:W-:Y:S01]  /*1930*/  STL [R1+0x30], RZ ;  /* 0x000030ff01007387 */ /* 0x0003e20000100800 */
[----:B------:R-:W-:Y:S02]  /*1940*/  CS2R R222, SRZ ;  /* 0x0000000000de7805 */ /* 0x000fe4000001ff00 */
[----:B------:R-:W-:Y:S01]  /*1950*/  CS2R R224, SRZ ;  /* 0x0000000000e07805 */ /* 0x000fe2000001ff00 */
[----:B------:R-:W-:Y:S01]  /*1960*/  IMAD.MOV.U32 R226, RZ, RZ, RZ ;  /* 0x000000ffffe27224 */ /* 0x000fe200078e00ff */
[----:B------:R1:W-:Y:S01]  /*1970*/  STL [R1+0x2c], RZ ;  /* 0x00002cff01007387 */ /* 0x0003e20000100800 */
[----:B------:R-:W-:Y:S01]  /*1980*/  ULEA.HI UR10, UR9, UR9, URZ, 0x1 ;  /* 0x00000009090a7291 */ /* 0x000fe2000f8f083f */
[----:B------:R-:W-:Y:S01]  /*1990*/  IMAD.U32 R227, RZ, RZ, UR4 ;  /* 0x00000004ffe37e24 */ /* 0x000fe2000f8e00ff */
[----:B------:R-:W-:Y:S01]  /*19a0*/  CS2R R24, SRZ ;  /* 0x0000000000187805 */ /* 0x000fe2000001ff00 */
[----:B------:R1:W-:Y:S01]  /*19b0*/  STL [R1+0x28], RZ ;  /* 0x000028ff01007387 */ /* 0x0003e20000100800 */
[----:B------:R-:W-:Y:S01]  /*19c0*/  ULOP3.LUT UR10, UR10, 0x1ffffe, URZ, 0xc0, !UPT ;  /* 0x001ffffe0a0a7892 */ /* 0x000fe2000f8ec03f */
[----:B----4-:R-:W-:-:S02]  /*19d0*/  CS2R R26, SRZ ;  /* 0x00000000001a7805 */ /* 0x010fc4000001ff00 */
[----:B------:R-:W-:Y:S01]  /*19e0*/  CS2R R28, SRZ ;  /* 0x00000000001c7805 */ /* 0x000fe2000001ff00 */
[----:B------:R1:W-:Y:S01]  /*19f0*/  STL [R1+0x24], RZ ;  /* 0x000024ff01007387 */ /* 0x0003e20000100800 */
[----:B------:R-:W-:Y:S01]  /*1a00*/  UIADD3 UR10, UR9, -UR10, URZ ;  /* 0x8000000a090a7290 */ /* 0x000fe2000fffe03f */
[----:B------:R-:W-:Y:S02]  /*1a10*/  CS2R R30, SRZ ;  /* 0x00000000001e7805 */ /* 0x000fe4000001ff00 */
[----:B------:R-:W-:Y:S01]  /*1a20*/  CS2R R32, SRZ ;  /* 0x0000000000207805 */ /* 0x000fe2000001ff00 */
[----:B------:R1:W-:Y:S01]  /*1a30*/  STL [R1+0x20], RZ ;  /* 0x000020ff01007387 */ /* 0x0003e20000100800 */
[----:B------:R-:W-:Y:S01]  /*1a40*/  ULEA UR10, UR10, UR14, 0xb ;  /* 0x0000000e0a0a7291 */ /* 0x000fe2000f8e583f */
[----:B------:R-:W-:Y:S02]  /*1a50*/  CS2R R34, SRZ ;  /* 0x0000000000227805 */ /* 0x000fe4000001ff00 */
[----:B------:R-:W-:Y:S01]  /*1a60*/  CS2R R36, SRZ ;  /* 0x0000000000247805 */ /* 0x000fe2000001ff00 */
[----:B------:R1:W-:Y:S01]  /*1a70*/  STL [R1+0x1c], RZ ;  /* 0x00001cff01007387 */ /* 0x0003e20000100800 */
[----:B------:R-:W-:Y:S01]  /*1a80*/  UIADD3 UR10, UR10, 0x200, URZ ;  /* 0x000002000a0a7890 */ /* 0x000fe2000fffe03f */
[----:B------:R-:W-:-:S02]  /*1a90*/  CS2R R38, SRZ ;  /* 0x0000000000267805 */ /* 0x000fc4000001ff00 */
[----:B------:R-:W-:Y:S01]  /*1aa0*/  CS2R R40, SRZ ;  /* 0x0000000000287805 */ /* 0x000fe2000001ff00 */
[----:B------:R1:W-:Y:S01]  /*1ab0*/  STL [R1+0x18], RZ ;  /* 0x000018ff01007387 */ /* 0x0003e20000100800 */
[----:B------:R-:W-:Y:S01]  /*1ac0*/  USHF.R.U32.HI UR10, URZ, 0x4, UR10 ;  /* 0x000000043f0a7899 */ /* 0x000fe2000801160a */
[----:B------:R-:W-:Y:S02]  /*1ad0*/  CS2R R42, SRZ ;  /* 0x00000000002a7805 */ /* 0x000fe4000001ff00 */
[----:B------:R-:W-:Y:S01]  /*1ae0*/  CS2R R44, SRZ ;  /* 0x00000000002c7805 */ /* 0x000fe2000001ff00 */
[----:B------:R1:W-:Y:S01]  /*1af0*/  STL [R1+0x14], RZ ;  /* 0x000014ff01007387 */ /* 0x0003e20000100800 */
[----:B------:R-:W-:Y:S01]  /*1b00*/  ULOP3.LUT UR15, UR10, 0x3fff, URZ, 0xc0, !UPT ;  /* 0x00003fff0a0f7892 */ /* 0x000fe2000f8ec03f */
        /* <DEDUP_REMOVED lines=18> */
[----:B------:R1:W-:Y:S01]  /*1c30*/  STL [R1], RZ ;  /* 0x000000ff01007387 */ /* 0x0003e20000100800 */
[----:B------:R-:W-:-:S02]  /*1c40*/  CS2R R74, SRZ ;  /* 0x00000000004a7805 */ /* 0x000fc4000001ff00 */
[----:B------:R-:W-:Y:S02]  /*1c50*/  CS2R R76, SRZ ;  /* 0x00000000004c7805 */ /* 0x000fe4000001ff00 */
[----:B------:R-:W-:Y:S02]  /*1c60*/  CS2R R78, SRZ ;  /* 0x00000000004e7805 */ /* 0x000fe4000001ff00 */
[----:B------:R-:W-:Y:S02]  /*1c70*/  CS2R R80, SRZ ;  /* 0x0000000000507805 */ /* 0x000fe4000001ff00 */
[----:B------:R-:W-:Y:S02]  /*1c80*/  CS2R R82, SRZ ;  /* 0x0000000000527805 */ /* 0x000fe4000001ff00 */
[----:B------:R-:W-:Y:S02]  /*1c90*/  CS2R R84, SRZ ;  /* 0x0000000000547805 */ /* 0x000fe4000001ff00 */
        /* <DEDUP_REMOVED lines=32> */
[----:B------:R-:W-:Y:S01]  /*1ea0*/  CS2R R150, SRZ ;  /* 0x0000000000967805 */ /* 0x000fe2000001ff00 */
[----:B-1----:R-:W-:Y:S06]  /*1eb0*/  @!P1 BRA `(.L_x_18) ;  /* 0x0000001000549947 */ /* 0x002fec0003800000 */
[----:B------:R-:W-:-:S06]  /*1ec0*/  UISETP.NE.AND UP0, UPT, UR22, 0x3, UPT ;  /* 0x000000031600788c */ /* 0x000fcc000bf05270 */
[----:B------:R-:W-:-:S13]  /*1ed0*/  PLOP3.LUT P2, PT, PT, PT, UP0, 0x80, 0x0 ;  /* 0x000000000000781c */ /* 0x000fda0003f4f008 */
[----:B------:R-:W-:Y:S05]  /*1ee0*/  @!P2 BRA `(.L_x_19) ;  /* 0x000000000004a947 */ /* 0x000fea0003800000 */
[----:B------:R-:W-:Y:S01]  /*1ef0*/  BPT.TRAP 0x1 ;  /* 0x000000040000795c */ /* 0x000fe20000300000 */
.L_x_19:
[----:B------:R-:W-:Y:S01]  /*1f00*/  ULEA UR6, UR5, UR14, 0x3 ;  /* 0x0000000e05067291 */ /* 0x000fe2000f8e183f */
[----:B------:R-:W-:-:S05]  /*1f10*/  IMAD.U32 R0, RZ, RZ, UR4 ;  /* 0x00000004ff007e24 */ /* 0x000fca000f8e00ff */
[----:B------:R-:W-:-:S04]  /*1f20*/  SHF.L.U32 R0, R0, 0x1f, RZ ;  /* 0x0000001f00007819 */ /* 0x000fc800000006ff */
[----:B------:R0:W1:Y:S01]  /*1f30*/  SYNCS.PHASECHK.TRANS64.TRYWAIT P1, [UR6], R0 ;  /* 0x00000000ff0075a7 */ /* 0x0000620008020146 */
[----:B------:R-:W-:Y:S05]  /*1f40*/  @!P2 BRA `(.L_x_20) ;  /* 0x000000000004a947 */ /* 0x000fea0003800000 */
[----:B------:R-:W-:Y:S01]  /*1f50*/  BPT.TRAP 0x1 ;  /* 0x000000040000795c */ /* 0x000fe20000300000 */
.L_x_20:
[----:B-1----:R-:W-:Y:S05]  /*1f60*/  @P1 BRA `(.L_x_21) ;  /* 0x0000000000081947 */ /* 0x002fea0003800000 */
[----:B------:R-:W1:Y:S02]  /*1f70*/  SYNCS.PHASECHK.TRANS64.TRYWAIT P1, [UR6], R0 ;  /* 0x00000000ff0075a7 */ /* 0x000e640008020146 */
[----:B-1----:R-:W-:Y:S05]  /*1f80*/  @!P1 BRA `(.L_x_22) ;  /* 0x000000e800d09947 */ /* 0x002fea0003800000 */
.L_x_21:
[----:B------:R2:W-:Y:S01]  /*1f90*/  STL [R1+0x74], RZ ;  /* 0x000074ff01007387 */ /* 0x0005e20000100800 */
[----:B------:R-:W-:Y:S01]  /*1fa0*/  UIADD3 UR6, UR14, 0x12200, URZ ;  /* 0x000122000e067890 */ /* 0x000fe2000fffe03f */
[----:B------:R-:W-:Y:S01]  /*1fb0*/  WARPGROUP.ARRIVE ;  /* 0x00000000000079c5 */ /* 0x000fe20000000000 */
[----:B------:R-:W-:Y:S01]  /*1fc0*/  ULDC UR7, c[0x0][0x50c] ;  /* 0x0001430000077ab9 */ /* 0x000fe20000000800 */
[----:B------:R2:W-:Y:S01]  /*1fd0*/  STL [R1+0x70], RZ ;  /* 0x000070ff01007387 */ /* 0x0005e20000100800 */
[----:B------:R-:W-:Y:S01]  /*1fe0*/  UISETP.NE.AND UP0, UPT, UR7, 0x1, UPT ;  /* 0x000000010700788c */ /* 0x000fe2000bf05270 */
[----:B01----:R-:W-:Y:S01]  /*1ff0*/  IMAD.MOV.U32 R0, RZ, RZ, RZ ;  /* 0x000000ffff007224 */ /* 0x003fe200078e00ff */
[----:B------:R-:W-:Y:S01]  /*2000*/  USHF.R.U32.HI UR6, URZ, 0x4, UR6 ;  /* 0x000000043f067899 */ /* 0x000fe20008011606 */
[----:B------:R2:W-:Y:S01]  /*2010*/  STL [R1+0x6c], RZ ;  /* 0x00006cff01007387 */ /* 0x0005e20000100800 */
[----:B------:R-:W-:Y:S01]  /*2020*/  USEL UR7, URZ, 0x1, UP0 ;  /* 0x000000013f077887 */ /* 0x000fe20008000000 */
[----:B------:R-:W-:Y:S01]  /*2030*/  CS2R R2, SRZ ;  /* 0x0000000000027805 */ /* 0x000fe2000001ff00 */
[----:B------:R-:W-:Y:S01]  /*2040*/  ULOP3.LUT UR6, UR6, 0x3fff, URZ, 0xc0, !UPT ;  /* 0x00003fff06067892 */ /* 0x000fe2000f8ec03f */
[----:B------:R2:W-:Y:S01]  /*2050*/  STL [R1+0x68], RZ ;  /* 0x000068ff01007387 */ /* 0x0005e20000100800 */
[----:B------:R-:W-:Y:S01]  /*2060*/  ULOP3.LUT UR8, UR15, 0x10000, URZ, 0xfc, !UPT ;  /* 0x000100000f087892 */ /* 0x000fe2000f8efc3f */
[----:B------:R-:W-:Y:S01]  /*2070*/  CS2R R4, SRZ ;  /* 0x0000000000047805 */ /* 0x000fe2000001ff00 */
[----:B------:R-:W-:Y:S01]  /*2080*/  ULOP3.LUT UR6, UR6, 0x10000, URZ, 0xfc, !UPT ;  /* 0x0001000006067892 */ /* 0x000fe2000f8efc3f */
[----:B------:R2:W-:Y:S01]  /*2090*/  STL [R1+0x64], RZ ;  /* 0x000064ff01007387 */ /* 0x0005e20000100800 */
[----:B------:R-:W-:Y:S01]  /*20a0*/  ISETP.NE.AND P1, PT, RZ, UR7, PT ;  /* 0x00000007ff007c0c */ /* 0x000fe2000bf25270 */
[----:B------:R-:W-:Y:S01]  /*20b0*/  ULEA UR8, UR5, UR8, 0x8 ;  /* 0x0000000805087291 */ /* 0x000fe2000f8e403f */
[----:B------:R-:W-:Y:S01]  /*20c0*/  CS2R R6, SRZ ;  /* 0x0000000000067805 */ /* 0x000fe2000001ff00 */
[----:B------:R2:W-:Y:S01]  /*20d0*/  STL [R1+0x60], RZ ;  /* 0x000060ff01007387 */ /* 0x0005e20000100800 */
[----:B------:R-:W-:Y:S01]  /*20e0*/  ULEA UR10, UR5, UR6, 0x9 ;  /* 0x00000006050a7291 */ /* 0x000fe2000f8e483f */
[----:B------:R-:W-:Y:S01]  /*20f0*/  CS2R R8, SRZ ;  /* 0x0000000000087805 */ /* 0x000fe2000001ff00 */
[----:B------:R-:W-:Y:S01]  /*2100*/  UMOV UR9, 0xc0000010 ;  /* 0xc000001000097882 */ /* 0x000fe20000000000 */
[----:B------:R2:W-:Y:S01]  /*2110*/  STL [R1+0x5c], RZ ;  /* 0x00005cff01007387 */ /* 0x0005e20000100800 */
[----:B------:R-:W-:Y:S01]  /*2120*/  UMOV UR11, 0xc0000010 ;  /* 0xc0000010000b7882 */ /* 0x000fe20000000000 */
[----:B------:R-:W-:Y:S01]  /*2130*/  UMOV UR6, 0x1 ;  /* 0x0000000100067882 */ /* 0x000fe20000000000 */
[----:B------:R-:W-:Y:S01]  /*2140*/  CS2R R10, SRZ ;  /* 0x00000000000a7805 */ /* 0x000fe2000001ff00 */
[----:B------:R2:W-:Y:S01]  /*2150*/  STL [R1+0x58], RZ ;  /* 0x000058ff01007387 */ /* 0x0005e20000100800 */
[----:B------:R-:W-:Y:S01]  /*2160*/  CS2R R12, SRZ ;  /* 0x00000000000c7805 */ /* 0x000fe2000001ff00 */
[----:B------:R-:W-:Y:S01]  /*2170*/  QGMMA.64x256x32.F32.E5M2.E5M2 R24, gdesc[UR8], RZ, !UPT, gsb0 ;  /* 0x03e00000081879f3 */ /* 0x000fe2000c0038ff */
        /* <DEDUP_REMOVED lines=55> */
[----:B------:R-:W-:Y:S01]  /*24f0*/  CS2R R224, SRZ ;  /* 0x0000000000e07805 */ /* 0x000fe2000001ff00 */
[----:B------:R-:W-:Y:S01]  /*2500*/  IMAD.MOV.U32 R226, RZ, RZ, RZ ;  /* 0x000000ffffe27224 */ /* 0x000fe200078e00ff */
[----:B------:R2:W-:Y:S04]  /*2510*/  STL [R1+0x1c], RZ ;  /* 0x00001cff01007387 */ /* 0x0005e80000100800 */
[----:B------:R2:W-:Y:S04]  /*2520*/  STL [R1+0x18], RZ ;  /* 0x000018ff01007387 */ /* 0x0005e80000100800 */
[----:B------:R2:W-:Y:S04]  /*2530*/  STL [R1+0x14], RZ ;  /* 0x000014ff01007387 */ /* 0x0005e80000100800 */
[----:B------:R2:W-:Y:S04]  /*2540*/  STL [R1+0x10], RZ ;  /* 0x000010ff01007387 */ /* 0x0005e80000100800 */
[----:B------:R2:W-:Y:S04]  /*2550*/  STL [R1+0xc], RZ ;  /* 0x00000cff01007387 */ /* 0x0005e80000100800 */
[----:B------:R2:W-:Y:S04]  /*2560*/  STL [R1+0x8], RZ ;  /* 0x000008ff01007387 */ /* 0x0005e80000100800 */
[----:B------:R2:W-:Y:S04]  /*2570*/  STL [R1+0x4], RZ ;  /* 0x000004ff01007387 */ /* 0x0005e80000100800 */
[----:B------:R2:W-:Y:S01]  /*2580*/  STL [R1], RZ ;  /* 0x000000ff01007387 */ /* 0x0005e20000100800 */
[----:B------:R-:W-:Y:S05]  /*2590*/  @!P1 BRA `(.L_x_23) ;  /* 0x0000000800809947 */ /* 0x000fea0003800000 */
[----:B------:R-:W-:Y:S02]  /*25a0*/  WARPGROUP.DEPBAR.LE gsb0, 0x0 ;  /* 0x00008000000079c5 */ /* 0x000fe40000010000 */
[----:B------:R-:W-:-:S01]  /*25b0*/  FADD R227, RZ, R122 ;  /* 0x0000007affe37221 */ /* 0x000fc20000000000 */
[----:B------:R-:W-:Y:S01]  /*25c0*/  FADD R226, RZ, R24 ;  /* 0x00000018ffe27221 */ /* 0x000fe20000000000 */
[----:B------:R-:W-:-:S01]  /*25d0*/  FADD R225, RZ, R25 ;  /* 0x00000019ffe17221 */ /* 0x000fc20000000000 */
[----:B------:R-:W-:Y:S01]  /*25e0*/  FADD R224, RZ, R26 ;  /* 0x0000001affe07221 */ /* 0x000fe20000000000 */
[----:B------:R-:W-:-:S01]  /*25f0*/  FADD R223, RZ, R27 ;  /* 0x0000001bffdf7221 */ /* 0x000fc20000000000 */
[----:B------:R0:W-:Y:S01]  /*2600*/  STL [R1], R227 ;  /* 0x000000e301007387 */ /* 0x0001e20000100800 */
[----:B------:R-:W-:-:S01]  /*2610*/  FADD R222, RZ, R28 ;  /* 0x0000001cffde7221 */ /* 0x000fc20000000000 */
[----:B------:R-:W-:Y:S01]  /*2620*/  FADD R221, RZ, R29 ;  /* 0x0000001dffdd7221 */ /* 0x000fe20000000000 */
[----:B------:R-:W-:-:S01]  /*2630*/  FADD R220, RZ, R30 ;  /* 0x0000001effdc7221 */ /* 0x000fc20000000000 */
[----:B------:R-:W-:Y:S01]  /*2640*/  FADD R219, RZ, R31 ;  /* 0x0000001fffdb7221 */ /* 0x000fe20000000000 */
[----:B------:R-:W-:-:S01]  /*2650*/  FADD R218, RZ, R32 ;  /* 0x00000020ffda7221 */ /* 0x000fc20000000000 */
[----:B------:R-:W-:Y:S01]  /*2660*/  FADD R217, RZ, R33 ;  /* 0x00000021ffd97221 */ /* 0x000fe20000000000 */
[----:B------:R-:W-:-:S01]  /*2670*/  FADD R216, RZ, R34 ;  /* 0x00000022ffd87221 */ /* 0x000fc20000000000 */
[----:B------:R-:W-:Y:S01]  /*2680*/  FADD R215, RZ, R35 ;  /* 0x00000023ffd77221 */ /* 0x000fe20000000000 */
[----:B------:R-:W-:-:S01]  /*2690*/  FADD R214, RZ, R36 ;  /* 0x00000024ffd67221 */ /* 0x000fc20000000000 */
[----:B0-----:R-:W-:Y:S01]  /*26a0*/  FADD R227, RZ, R123 ;  /* 0x0000007bffe37221 */ /* 0x001fe20000000000 */
[----:B------:R-:W-:-:S01]  /*26b0*/  FADD R213, RZ, R37 ;  /* 0x00000025ffd57221 */ /* 0x000fc20000000000 */
[----:B------:R-:W-:Y:S01]  /*26c0*/  FADD R212, RZ, R38 ;  /* 0x00000026ffd47221 */ /* 0x000fe20000000000 */
[----:B------:R-:W-:-:S01]  /*26d0*/  FADD R211, RZ, R39 ;  /* 0x00000027ffd37221 */ /* 0x000fc20000000000 */
[----:B------:R-:W-:Y:S01]  /*26e0*/  FADD R210, RZ, R40 ;  /* 0x00000028ffd27221 */ /* 0x000fe20000000000 */
[----:B------:R0:W-:Y:S01]  /*26f0*/  STL [R1+0x4], R227 ;  /* 0x000004e301007387 */ /* 0x0001e20000100800 */
        /* <DEDUP_REMOVED lines=93> */
[----:B------:R-:W-:Y:S01]  /*2cd0*/  UMOV UR6, URZ ;  /* 0x0000003f00067c82 */ /* 0x000fe20008000000 */
[----:B0-----:R-:W-:-:S05]  /*2ce0*/  FADD R227, RZ, R130 ;  /* 0x00000082ffe37221 */ /* 0x001fca0000000000 */
[----:B------:R0:W-:Y:S02]  /*2cf0*/  STL [R1+0x20], R227 ;  /* 0x000020e301007387 */ /* 0x0001e40000100800 */
        /* <DEDUP_REMOVED lines=42> */
.L_x_23:
[----:B------:R-:W-:-:S04]  /*2fa0*/  UIADD3 UR16, UR5, 0x1, URZ ;  /* 0x0000000105107890 */ /* 0x000fc8000fffe03f */
[----:B------:R-:W-:-:S04]  /*2fb0*/  UISETP.NE.AND UP0, UPT, UR16, 0x12, UPT ;  /* 0x000000121000788c */ /* 0x000fc8000bf05270 */
[----:B------:R-:W-:Y:S02]  /*2fc0*/  USEL UR8, URZ, 0x1, UP0 ;  /* 0x000000013f087887 */ /* 0x000fe40008000000 */
[----:B------:R-:W-:Y:S02]  /*2fd0*/  USEL UR16, UR16, URZ, UP0 ;  /* 0x0000003f10107287 */ /* 0x000fe40008000000 */
[----:B------:R-:W-:-:S06]  /*2fe0*/  ULOP3.LUT UR8, UR4, UR8, URZ, 0x3c, !UPT ;  /* 0x0000000804087292 */ /* 0x000fcc000f8e3c3f */
[----:B0-----:R-:W-:Y:S01]  /*2ff0*/  IMAD.U32 R227, RZ, RZ, UR8 ;  /* 0x00000008ffe37e24 */ /* 0x001fe2000f8e00ff */
[----:B------:R-:W-:-:S06]  /*3000*/  UMOV UR8, 0x1 ;  /* 0x0000000100087882 */ /* 0x000fcc0000000000 */
.L_x_18:
[----:B------:R-:W-:-:S04]  /*3010*/  UISETP.LT.AND UP0, UPT, UR12, 0x1, UPT ;  /* 0x000000010c00788c */ /* 0x000fc8000bf01270 */
[----:B------:R-:W-:-:S04]  /*3020*/  USEL UR9, UR12, 0x1, UP0 ;  /* 0x000000010c097887 */ /* 0x000fc80008000000 */
[----:B------:R-:W-:-:S04]  /*3030*/  UIADD3 UR9, UR12, -UR9, URZ ;  /* 0x800000090c097290 */ /* 0x000fc8000fffe03f */
[----:B------:R-:W-:-:S06]  /*3040*/  UISETP.GE.AND UP0, UPT, UR9, 0x1, UPT ;  /* 0x000000010900788c */ /* 0x000fcc000bf06270 */
[----:B------:R-:W-:-:S13]  /*3050*/  PLOP3.LUT P1, PT, PT, PT, UP0, 0x80, 0x0 ;  /* 0x000000000000781c */ /* 0x000fda0003f2f008 */
[----:B------:R-:W-:Y:S05]  /*3060*/  @!P1 BRA `(.L_x_24) ;  /* 0x0000001000809947 */ /* 0x000fea0003800000 */
[----:B------:R-:W-:Y:S01]  /*3070*/  IMAD.U32 R228, RZ, RZ, UR9 ;  /* 0x00000009ffe47e24 */ /* 0x000fe2000f8e00ff */
[----:B------:R-:W-:Y:S01]  /*3080*/  UMOV UR17, UR5 ;  /* 0x0000000500117c82 */ /* 0x000fe20008000000 */
[----:B------:R-:W-:-:S05]  /*3090*/  ULDC UR24, c[0x0][0x50c] ;  /* 0x0001430000187ab9 */ /* 0x000fca0000000800 */
.L_x_32:
[----:B------:R-:W-:-:S06]  /*30a0*/  UISETP.NE.AND UP0, UPT, UR22, 0x3, UPT ;  /* 0x000000031600788c */ /* 0x000fcc000bf05270 */
[----:B------:R-:W-:-:S13]  /*30b0*/  PLOP3.LUT P2, PT, PT, PT, UP0, 0x80, 0x0 ;  /* 0x000000000000781c */ /* 0x000fda0003f4f008 */
[----:B01---5:R-:W-:Y:S05]  /*30c0*/  @!P2 BRA `(.L_x_25) ;  /* 0x000000000004a947 */ /* 0x023fea0003800000 */
[----:B------:R-:W-:Y:S01]  /*30d0*/  BPT.TRAP 0x1 ;  /* 0x000000040000795c */ /* 0x000fe20000300000 */
.L_x_25:
[----:B------:R-:W0:Y:S01]  /*30e0*/  S2UR UR9, SR_CgaCtaId ;  /* 0x00000000000979c3 */ /* 0x000e220000008800 */
[----:B------:R-:W-:Y:S01]  /*30f0*/  UMOV UR14, 0x400 ;  /* 0x00000400000e7882 */ /* 0x000fe20000000000 */
[----:B------:R-:W-:Y:S01]  /*3100*/  SHF.L.U32 R229, R227, 0x1f, RZ ;  /* 0x0000001fe3e57819 */ /* 0x000fe200000006ff */
[----:B0-----:R-:W-:-:S04]  /*3110*/  ULEA UR14, UR9, UR14, 0x18 ;  /* 0x0000000e090e7291 */ /* 0x001fc8000f8ec03f */
[----:B------:R-:W-:-:S09]  /*3120*/  ULEA UR9, UR16, UR14, 0x3 ;  /* 0x0000000e10097291 */ /* 0x000fd2000f8e183f */
[----:B------:R0:W1:Y:S01]  /*3130*/  SYNCS.PHASECHK.TRANS64.TRYWAIT P1, [UR9], R229 ;  /* 0x000000e5ff0075a7 */ /* 0x0000620008020149 */
[----:B------:R-:W-:Y:S05]  /*3140*/  @!P2 BRA `(.L_x_26) ;  /* 0x000000000004a947 */ /* 0x000fea0003800000 */
[----:B------:R-:W-:Y:S01]  /*3150*/  BPT.TRAP 0x1 ;  /* 0x000000040000795c */ /* 0x000fe20000300000 */
.L_x_26:
[----:B-1----:R-:W-:Y:S05]  /*3160*/  @P1 BRA `(.L_x_27) ;  /* 0x0000000000081947 */ /* 0x002fea0003800000 */
[----:B------:R-:W1:Y:S02]  /*3170*/  SYNCS.PHASECHK.TRANS64.TRYWAIT P1, [UR9], R229 ;  /* 0x000000e5ff0075a7 */ /* 0x000e640008020149 */
[----:B-1----:R-:W-:Y:S05]  /*3180*/  @!P1 BRA `(.L_x_28) ;  /* 0x000000d800689947 */ /* 0x002fea0003800000 */
.L_x_27:
[----:B------:R-:W-:Y:S01]  /*3190*/  UIADD3 UR9, UR14, 0x12200, URZ ;  /* 0x000122000e097890 */ /* 0x000fe2000fffe03f */
[----:B------:R-:W-:Y:S01]  /*31a0*/  WARPGROUP.ARRIVE ;  /* 0x00000000000079c5 */ /* 0x000fe20000000000 */
[----:B------:R-:W-:Y:S02]  /*31b0*/  UISETP.NE.AND UP0, UPT, UR7, URZ, UPT ;  /* 0x0000003f0700728c */ /* 0x000fe4000bf05270 */
[----:B------:R-:W-:Y:S02]  /*31c0*/  USHF.R.U32.HI UR9, URZ, 0x4, UR9 ;  /* 0x000000043f097899 */ /* 0x000fe40008011609 */
[----:B------:R-:W-:Y:S02]  /*31d0*/  USEL UR8, UR8, URZ, !UP0 ;  /* 0x0000003f08087287 */ /* 0x000fe4000c000000 */
[----:B------:R-:W-:Y:S02]  /*31e0*/  ULOP3.LUT UR9, UR9, 0x3fff, URZ, 0xc0, !UPT ;  /* 0x00003fff09097892 */ /* 0x000fe4000f8ec03f */
[----:B------:R-:W-:-:S02]  /*31f0*/  ULOP3.LUT UR7, UR15, 0x10000, URZ, 0xfc, !UPT ;  /* 0x000100000f077892 */ /* 0x000fc4000f8efc3f */
[----:B------:R-:W-:Y:S02]  /*3200*/  ULOP3.LUT UR9, UR9, 0x10000, URZ, 0xfc, !UPT ;  /* 0x0001000009097892 */ /* 0x000fe4000f8efc3f */
[----:B------:R-:W-:Y:S02]  /*3210*/  UISETP.NE.U32.AND UP0, UPT, UR8, URZ, UPT ;  /* 0x0000003f0800728c */ /* 0x000fe4000bf05070 */
[----:B------:R-:W-:Y:S02]  /*3220*/  ULEA UR8, UR16, UR7, 0x8 ;  /* 0x0000000710087291 */ /* 0x000fe4000f8e403f */
[----:B------:R-:W-:Y:S01]  /*3230*/  ULEA UR10, UR16, UR9, 0x9 ;  /* 0x00000009100a7291 */ /* 0x000fe2000f8e483f */
[----:B------:R-:W-:Y:S02]  /*3240*/  UMOV UR11, 0xc0000010 ;  /* 0xc0000010000b7882 */ /* 0x000fe40000000000 */
[----:B------:R-:W-:Y:S01]  /*3250*/  UMOV UR9, 0xc0000010 ;  /* 0xc000001000097882 */ /* 0x000fe20000000000 */
[----:B------:R-:W-:-:S05]  /*3260*/  UIADD3 UR6, UR6, 0x1, URZ ;  /* 0x0000000106067890 */ /* 0x000fca000fffe03f */
[----:B------:R-:W-:Y:S01]  /*3270*/  QGMMA.64x256x32.F32.E5M2.E5M2 R24, gdesc[UR8], R24, UP0, gsb0 ;  /* 0x03e00000081879f3 */ /* 0x000fe2000b803818 */
[----:B------:R-:W-:-:S04]  /*3280*/  UISETP.NE.AND UP0, UPT, UR6, UR24, UPT ;  /* 0x000000180600728c */ /* 0x000fc8000bf05270 */
[----:B------:R-:W-:-:S06]  /*3290*/  USEL UR7, URZ, 0x1, UP0 ;  /* 0x000000013f077887 */ /* 0x000fcc0008000000 */
[----:B------:R-:W-:Y:S01]  /*32a0*/  ISETP.NE.AND P1, PT, RZ, UR7, PT ;  /* 0x00000007ff007c0c */ /* 0x000fe2000bf25270 */
[----:B------:R-:W-:-:S12]  /*32b0*/  WARPGROUP.DEPBAR.LE gsb0, 0x1 ;  /* 0x00008000000079c5 */ /* 0x000fd80000010100 */
[----:B------:R-:W-:Y:S05]  /*32c0*/  @!P1 BRA `(.L_x_29) ;  /* 0x0000000c00809947 */ /* 0x000fea0003800000 */
[----:B------:R-:W-:Y:S02]  /*32d0*/  WARPGROUP.DEPBAR.LE gsb0, 0x0 ;  /* 0x00008000000079c5 */ /* 0x000fe40000010000 */
[----:B------:R-:W-:-:S01]  /*32e0*/  FADD R226, R24, R226 ;  /* 0x000000e218e27221 */ /* 0x000fc20000000000 */
[----:B------:R-:W-:Y:S01]  /*32f0*/  FADD R225, R25, R225 ;  /* 0x000000e119e17221 */ /* 0x000fe20000000000 */
[----:B------:R1:W-:Y:S01]  /*3300*/  STL [R1+0x8c], R227 ;  /* 0x00008ce301007387 */ /* 0x0003e20000100800 */
[----:B------:R-:W-:-:S01]  /*3310*/  FADD R224, R26, R224 ;  /* 0x000000e01ae07221 */ /* 0x000fc20000000000 */
[----:B------:R-:W-:Y:S01]  /*3320*/  FADD R223, R27, R223 ;  /* 0x000000df1bdf7221 */ /* 0x000fe20000000000 */
[----:B------:R-:W-:-:S01]  /*3330*/  FADD R222, R28, R222 ;  /* 0x000000de1cde7221 */ /* 0x000fc20000000000 */
[----:B------:R-:W-:Y:S01]  /*3340*/  FADD R221, R29, R221 ;  /* 0x000000dd1ddd7221 */ /* 0x000fe20000000000 */
[----:B-1----:R-:W3:Y:S04]  /*3350*/  LDL.LU R227, [R1+0x30] ;  /* 0x0000300001e37983 */ /* 0x002ee80000300800 */
[----:B------:R1:W-:Y:S01]  /*3360*/  STL [R1+0x90], R226 ;  /* 0x000090e201007387 */ /* 0x0003e20000100800 */
[----:B------:R-:W-:-:S01]  /*3370*/  FADD R220, R30, R220 ;  /* 0x000000dc1edc7221 */ /* 0x000fc20000000000 */
[----:B------:R-:W-:-:S02]  /*3380*/  FADD R219, R31, R219 ;  /* 0x000000db1fdb7221 */ /* 0x000fc40000000000 */
[----:B-1----:R-:W4:Y:S04]  /*3390*/  LDL.LU R226, [R1+0x2c] ;  /* 0x00002c0001e27983 */ /* 0x002f280000300800 */
[----:B------:R1:W-:Y:S01]  /*33a0*/  STL [R1+0x94], R225 ;  /* 0x000094e101007387 */ /* 0x0003e20000100800 */
[----:B------:R-:W-:-:S03]  /*33b0*/  FADD R218, R32, R218 ;  /* 0x000000da20da7221 */ /* 0x000fc60000000000 */
[----:B-1----:R-:W2:Y:S04]  /*33c0*/  LDL.LU R225, [R1+0x28] ;  /* 0x0000280001e17983 */ /* 0x002ea80000300800 */
        /* <DEDUP_REMOVED lines=9> */
[----:B------:R1:W-:Y:S04]  /*3460*/  STL [R1+0xa4], R221 ;  /* 0x0000a4dd01007387 */ /* 0x0003e80000100800 */
        /* <DEDUP_REMOVED lines=12> */
[----:B-1----:R-:W2:Y:S01]  /*3530*/  LDL.LU R215, [R1] ;  /* 0x0000000001d77983 */ /* 0x002ea20000300800 */
[----:B------:R-:W-:-:S01]  /*3540*/  FADD R214, R36, R214 ;  /* 0x000000d624d67221 */ /* 0x000fc20000000000 */
[----:B------:R-:W-:Y:S01]  /*3550*/  FADD R213, R37, R213 ;  /* 0x000000d525d57221 */ /* 0x000fe20000000000 */
[----:B------:R-:W-:-:S01]  /*3560*/  FADD R212, R38, R212 ;  /* 0x000000d426d47221 */ /* 0x000fc20000000000 */
[----:B------:R-:W-:Y:S01]  /*3570*/  FADD R211, R39, R211 ;  /* 0x000000d327d37221 */ /* 0x000fe20000000000 */
[----:B------:R-:W-:-:S01]  /*3580*/  FADD R210, R40, R210 ;  /* 0x000000d228d27221 */ /* 0x000fc20000000000 */
[----:B------:R-:W-:Y:S01]  /*3590*/  STL [R1+0xc0], R214 ;  /* 0x0000c0d601007387 */ /* 0x000fe20000100800 */
        /* <DEDUP_REMOVED lines=11> */
[----:B------:R1:W-:Y:S01]  /*3650*/  STL [R1+0xcc], R211 ;  /* 0x0000ccd301007387 */ /* 0x0003e20000100800 */
[----:B------:R-:W-:-:S01]  /*3660*/  FADD R200, R50, R200 ;  /* 0x000000c832c87221 */ /* 0x000fc20000000000 */
[----:B------:R-:W-:Y:S01]  /*3670*/  FADD R199, R51, R199 ;  /* 0x000000c733c77221 */ /* 0x000fe20000000000 */
        /* <DEDUP_REMOVED lines=69> */
[----:B-----5:R-:W-:Y:S01]  /*3ad0*/  FADD R0, R121, R0 ;  /* 0x0000000079007221 */ /* 0x020fe20000000000 */
[----:B---3--:R-:W-:-:S01]  /*3ae0*/  FADD R227, R134, R227 ;  /* 0x000000e386e37221 */ /* 0x008fc20000000000 */
[----:B----4-:R-:W-:Y:S01]  /*3af0*/  FADD R226, R133, R226 ;  /* 0x000000e285e27221 */ /* 0x010fe20000000000 */
[----:B--2---:R-:W-:-:S01]  /*3b00*/  FADD R225, R132, R225 ;  /* 0x000000e184e17221 */ /* 0x004fc20000000000 */
        /* <DEDUP_REMOVED lines=9> */
[----:B------:R-:W-:-:S05]  /*3ba0*/  FADD R215, R122, R215 ;  /* 0x000000d77ad77221 */ /* 0x000fca0000000000 */
[----:B------:R2:W-:Y:S04]  /*3bb0*/  STL [R1], R215 ;  /* 0x000000d701007387 */ /* 0x0005e80000100800 */
[----:B------:R3:W-:Y:S04]  /*3bc0*/  STL [R1+0x4], R216 ;  /* 0x000004d801007387 */ /* 0x0007e80000100800 */
        /* <DEDUP_REMOVED lines=8> */
[----:B-1----:R-:W4:Y:S04]  /*3c50*/  LDL.LU R211, [R1+0x34] ;  /* 0x0000340001d37983 */ /* 0x002f280000300800 */
[----:B------:R1:W-:Y:S04]  /*3c60*/  STL [R1+0x28], R225 ;  /* 0x000028e101007387 */ /* 0x0003e80000100800 */
[----:B------:R-:W4:Y:S04]  /*3c70*/  LDL.LU R212, [R1+0x38] ;  /* 0x0000380001d47983 */ /* 0x000f280000300800 */
[----:B------:R1:W-:Y:S04]  /*3c80*/  STL [R1+0x2c], R226 ;  /* 0x00002ce201007387 */ /* 0x0003e80000100800 */
[----:B------:R-:W4:Y:S04]  /*3c90*/  LDL.LU R213, [R1+0x3c] ;  /* 0x00003c0001d57983 */ /* 0x000f280000300800 */
[----:B------:R1:W-:Y:S04]  /*3ca0*/  STL [R1+0x30], R227 ;  /* 0x000030e301007387 */ /* 0x0003e80000100800 */
[----:B------:R-:W4:Y:S04]  /*3cb0*/  LDL.LU R214, [R1+0x40] ;  /* 0x0000400001d67983 */ /* 0x000f280000300800 */
[----:B--2---:R-:W2:Y:S04]  /*3cc0*/  LDL.LU R215, [R1+0x44] ;  /* 0x0000440001d77983 */ /* 0x004ea80000300800 */
[----:B---3--:R-:W3:Y:S04]  /*3cd0*/  LDL.LU R216, [R1+0x48] ;  /* 0x0000480001d87983 */ /* 0x008ee80000300800 */
[----:B----4-:R-:W4:Y:S04]  /*3ce0*/  LDL.LU R217, [R1+0x4c] ;  /* 0x00004c0001d97983 */ /* 0x010f280000300800 */
[----:B0-----:R-:W4:Y:S04]  /*3cf0*/  LDL.LU R218, [R1+0x50] ;  /* 0x0000500001da7983 */ /* 0x001f280000300800 */
[----:B------:R-:W4:Y:S04]  /*3d00*/  LDL.LU R219, [R1+0x54] ;  /* 0x0000540001db7983 */ /* 0x000f280000300800 */
[----:B------:R-:W4:Y:S04]  /*3d10*/  LDL.LU R220, [R1+0x58] ;  /* 0x0000580001dc7983 */ /* 0x000f280000300800 */
[----:B------:R-:W4:Y:S04]  /*3d20*/  LDL.LU R221, [R1+0x5c] ;  /* 0x00005c0001dd7983 */ /* 0x000f280000300800 */
[----:B------:R-:W4:Y:S04]  /*3d30*/  LDL.LU R222, [R1+0x60] ;  /* 0x0000600001de7983 */ /* 0x000f280000300800 */
[----:B------:R-:W4:Y:S04]  /*3d40*/  LDL.LU R223, [R1+0x64] ;  /* 0x0000640001df7983 */ /* 0x000f280000300800 */
[----:B------:R-:W4:Y:S04]  /*3d50*/  LDL.LU R224, [R1+0x68] ;  /* 0x0000680001e07983 */ /* 0x000f280000300800 */
[----:B-1----:R-:W4:Y:S04]  /*3d60*/  LDL.LU R225, [R1+0x6c] ;  /* 0x00006c0001e17983 */ /* 0x002f280000300800 */
[----:B------:R-:W4:Y:S04]  /*3d70*/  LDL.LU R226, [R1+0x70] ;  /* 0x0000700001e27983 */ /* 0x000f280000300800 */
[----:B------:R-:W4:Y:S01]  /*3d80*/  LDL.LU R227, [R1+0x74] ;  /* 0x0000740001e37983 */ /* 0x000f220000300800 */
[----:B------:R-:W-:-:S05]  /*3d90*/  FADD R211, R135, R211 ;  /* 0x000000d387d37221 */ /* 0x000fca0000000000 */
[----:B------:R0:W-:Y:S01]  /*3da0*/  STL [R1+0x34], R211 ;  /* 0x000034d301007387 */ /* 0x0001e20000100800 */
[----:B------:R-:W-:-:S03]  /*3db0*/  FADD R212, R136, R212 ;  /* 0x000000d488d47221 */ /* 0x000fc60000000000 */
[----:B0-----:R1:W5:Y:S01]  /*3dc0*/  LDL.LU R211, [R1+0xcc] ;  /* 0x0000cc0001d37983 */ /* 0x0013620000300800 */
[----:B------:R-:W-:-:S03]  /*3dd0*/  FADD R213, R137, R213 ;  /* 0x000000d589d57221 */ /* 0x000fc60000000000 */
[----:B------:R0:W-:Y:S01]  /*3de0*/  STL [R1+0x38], R212 ;  /* 0x000038d401007387 */ /* 0x0001e20000100800 */
[----:B------:R-:W-:-:S01]  /*3df0*/  FADD R214, R138, R214 ;  /* 0x000000d68ad67221 */ /* 0x000fc20000000000 */
[----:B--2---:R-:W-:Y:S02]  /*3e00*/  FADD R215, R139, R215 ;  /* 0x000000d78bd77221 */ /* 0x004fe40000000000 */
[----:B0-----:R1:W5:Y:S01]  /*3e10*/  LDL.LU R212, [R1+0xc8] ;  /* 0x0000c80001d47983 */ /* 0x0013620000300800 */
[----:B---3--:R-:W-:-:S03]  /*3e20*/  FADD R216, R140, R216 ;  /* 0x000000d88cd87221 */ /* 0x008fc60000000000 */
[----:B------:R0:W-:Y:S01]  /*3e30*/  STL [R1+0x3c], R213 ;  /* 0x00003cd501007387 */ /* 0x0001e20000100800 */
[----:B----4-:R-:W-:-:S03]  /*3e40*/  FADD R217, R141, R217 ;  /* 0x000000d98dd97221 */ /* 0x010fc60000000000 */
[----:B0-----:R1:W5:Y:S01]  /*3e50*/  LDL.LU R213, [R1+0xc4] ;  /* 0x0000c40001d57983 */ /* 0x0013620000300800 */
[----:B------:R-:W-:-:S03]  /*3e60*/  FADD R218, R142, R218 ;  /* 0x000000da8eda7221 */ /* 0x000fc60000000000 */
[----:B------:R0:W-:Y:S01]  /*3e70*/  STL [R1+0x40], R214 ;  /* 0x000040d601007387 */ /* 0x0001e20000100800 */
[----:B------:R-:W-:-:S01]  /*3e80*/  FADD R219, R143, R219 ;  /* 0x000000db8fdb7221 */ /* 0x000fc20000000000 */
[----:B------:R-:W-:Y:S02]  /*3e90*/  FADD R220, R144, R220 ;  /* 0x000000dc90dc7221 */ /* 0x000fe40000000000 */
[----:B0-----:R1:W5:Y:S04]  /*3ea0*/  LDL.LU R214, [R1+0xc0] ;  /* 0x0000c00001d67983 */ /* 0x0013680000300800 */
[----:B------:R0:W-:Y:S01]  /*3eb0*/  STL [R1+0x44], R215 ;  /* 0x000044d701007387 */ /* 0x0001e20000100800 */
[----:B------:R-:W-:-:S01]  /*3ec0*/  FADD R221, R145, R221 ;  /* 0x000000dd91dd7221 */ /* 0x000fc20000000000 */
[----:B------:R-:W-:-:S02]  /*3ed0*/  FADD R222, R146, R222 ;  /* 0x000000de92de7221 */ /* 0x000fc40000000000 */
[----:B0-----:R1:W5:Y:S04]  /*3ee0*/  LDL.LU R215, [R1+0xbc] ;  /* 0x0000bc0001d77983 */ /* 0x0013680000300800 */
[----:B------:R0:W-:Y:S01]  /*3ef0*/  STL [R1+0x48], R216 ;  /* 0x000048d801007387 */ /* 0x0001e20000100800 */
[----:B------:R-:W-:-:S03]  /*3f00*/  FADD R223, R147, R223 ;  /* 0x000000df93df7221 */ /* 0x000fc60000000000 */
        /* <DEDUP_REMOVED lines=13> */
[----:B------:R0:W-:Y:S04]  /*3fe0*/  STL [R1+0x5c], R221 ;  /* 0x00005cdd01007387 */ /* 0x0001e80000100800 */
        /* <DEDUP_REMOVED lines=12> */
[----:B0-----:R1:W5:Y:S01]  /*40b0*/  LDL.LU R227, [R1+0x8c] ;  /* 0x00008c0001e37983 */ /* 0x0013620000300800 */
[----:B------:R-:W-:-:S05]  /*40c0*/  UMOV UR6, URZ ;  /* 0x0000003f00067c82 */ /* 0x000fca0008000000 */
.L_x_29:
[----:B------:R-:W-:Y:S05]  /*40d0*/  @!P2 BRA `(.L_x_30) ;  /* 0x000000000004a947 */ /* 0x000fea0003800000 */
[----:B------:R-:W-:Y:S01]  /*40e0*/  BPT.TRAP 0x1 ;  /* 0x000000040000795c */ /* 0x000fe20000300000 */
.L_x_30:
[----:B-----5:R3:W-:Y:S04]  /*40f0*/  STL [R1+0x8c], R0 ;  /* 0x00008c0001007387 */ /* 0x0207e80000100800 */
[----:B---3--:R-:W3:Y:S01]  /*4100*/  LDL R0, [R1+0x78] ;  /* 0x0000780001007983 */ /* 0x008ee20000100800 */
[----:B0-----:R-:W-:-:S05]  /*4110*/  IMAD.U32 R229, RZ, RZ, UR17 ;  /* 0x00000011ffe57e24 */ /* 0x001fca000f8e00ff */
[----:B------:R-:W-:-:S05]  /*4120*/  @P0 LEA R229, R229, UR14, 0x3 ;  /* 0x0000000ee5e50c11 */ /* 0x000fca000f8e18ff */
[----:B------:R-:W-:Y:S01]  /*4130*/  @P0 VIADD R229, R229, 0x90 ;  /* 0x00000090e5e50836 */ /* 0x000fe20000000000 */
[----:B------:R-:W-:-:S06]  /*4140*/  UISETP.GT.U32.AND UP0, UPT, UR13, 0x1, UPT ;  /* 0x000000010d00788c */ /* 0x000fcc000bf04070 */
[----:B------:R-:W-:Y:S02]  /*4150*/  PLOP3.LUT P1, PT, PT, PT, UP0, 0x80, 0x0 ;  /* 0x000000000000781c */ /* 0x000fe40003f2f008 */
[----:B---3--:R-:W-:Y:S02]  /*4160*/  @P0 PRMT R229, R0, 0x654, R229 ;  /* 0x0000065400e50816 */ /* 0x008fe400000000e5 */
[----:B------:R0:W5:Y:S02]  /*4170*/  LDL.LU R0, [R1+0x8c] ;  /* 0x00008c0001007983 */ /* 0x0001640000300800 */
[----:B------:R0:W-:Y:S07]  /*4180*/  @P0 SYNCS.ARRIVE.TRANS64.RED.A1T0 RZ, [R229+URZ], RZ ;  /* 0x000000ffe5ff09a7 */ /* 0x0001ee000810043f */
[----:B------:R-:W-:Y:S05]  /*4190*/  @P1 BRA `(.L_x_31) ;  /* 0x0000000000041947 */ /* 0x000fea0003800000 */
[----:B------:R-:W-:Y:S01]  /*41a0*/  BPT.TRAP 0x1 ;  /* 0x000000040000795c */ /* 0x000fe20000300000 */
.L_x_31:
[----:B------:R-:W-:Y:S01]  /*41b0*/  UIADD3 UR16, UR16, 0x1, URZ ;  /* 0x0000000110107890 */ /* 0x000fe2000fffe03f */
[C---:B------:R-:W-:Y:S01]  /*41c0*/  ISETP.GT.AND P1, PT, R228.reuse, 0x1, PT ;  /* 0x00000001e400780c */ /* 0x040fe20003f24270 */
[----:B------:R-:W-:Y:S01]  /*41d0*/  UIADD3 UR17, UR17, 0x1, URZ ;  /* 0x0000000111117890 */ /* 0x000fe2000fffe03f */
[----:B------:R-:W-:Y:S01]  /*41e0*/  VIADD R228, R228, 0xffffffff ;  /* 0xffffffffe4e47836 */ /* 0x000fe20000000000 */
[----:B------:R-:W-:Y:S02]  /*41f0*/  UISETP.NE.AND UP0, UPT, UR16, 0x12, UPT ;  /* 0x000000121000788c */ /* 0x000fe4000bf05270 */
[----:B------:R-:W-:Y:S02]  /*4200*/  UISETP.NE.AND UP1, UPT, UR17, 0x12, UPT ;  /* 0x000000121100788c */ /* 0x000fe4000bf25270 */
[----:B------:R-:W-:Y:S02]  /*4210*/  USEL UR8, URZ, 0x1, UP0 ;  /* 0x000000013f087887 */ /* 0x000fe40008000000 */
[----:B------:R-:W-:-:S02]  /*4220*/  USEL UR16, UR16, URZ, UP0 ;  /* 0x0000003f10107287 */ /* 0x000fc40008000000 */
[----:B------:R-:W-:Y:S02]  /*4230*/  USEL UR17, UR17, URZ, UP1 ;  /* 0x0000003f11117287 */ /* 0x000fe40008800000 */
[----:B------:R-:W-:Y:S01]  /*4240*/  LOP3.LUT R227, R227, UR8, RZ, 0x3c, !PT ;  /* 0x00000008e3e37c12 */ /* 0x000fe2000f8e3cff */
[----:B------:R-:W-:Y:S01]  /*4250*/  UMOV UR8, 0x1 ;  /* 0x0000000100087882 */ /* 0x000fe20000000000 */
[----:B------:R-:W-:Y:S08]  /*4260*/  @P1 BRA `(.L_x_32) ;  /* 0xffffffec008c1947 */ /* 0x000ff0000383ffff */
.L_x_24:
[----:B------:R-:W-:-:S04]  /*4270*/  UISETP.NE.AND UP0, UPT, UR6, URZ, UPT ;  /* 0x0000003f0600728c */ /* 0x000fc8000bf05270 */
[----:B------:R-:W-:-:S06]  /*4280*/  USEL UR6, URZ, 0x1, !UP0 ;  /* 0x000000013f067887 */ /* 0x000fcc000c000000 */
[----:B------:R-:W-:-:S13]  /*4290*/  ISETP.NE.AND P1, PT, RZ, UR6, PT ;  /* 0x00000006ff007c0c */ /* 0x000fda000bf25270 */
[----:B------:R-:W-:Y:S05]  /*42a0*/  @!P1 BRA `(.L_x_33) ;  /* 0x0000000c00dc9947 */ /* 0x000fea0003800000 */
[----:B------:R-:W3:Y:S04]  /*42b0*/  LDL.LU R227, [R1+0x74] ;  /* 0x0000740001e37983 */ /* 0x000ee80000300800 */
[----:B---3--:R3:W-:Y:S04]  /*42c0*/  STL [R1+0x8c], R227 ;  /* 0x00008ce301007387 */ /* 0x0087e80000100800 */
[----:B---3--:R-:W3:Y:S04]  /*42d0*/  LDL.LU R227, [R1+0x70] ;  /* 0x0000700001e37983 */ /* 0x008ee80000300800 */
        /* <DEDUP_REMOVED lines=55> */
[----:B---3--:R-:W3:Y:S01]  /*4650*/  LDL.LU R227, [R1] ;  /* 0x0000000001e37983 */ /* 0x008ee20000300800 */
[----:B------:R-:W-:-:S02]  /*4660*/  WARPGROUP.DEPBAR.LE gsb0, 0x0 ;  /* 0x00008000000079c5 */ /* 0x000fc40000010000 */
[----:B------:R-:W-:Y:S01]  /*4670*/  FADD R226, R24, R226 ;  /* 0x000000e218e27221 */ /* 0x000fe20000000000 */
        /* <DEDUP_REMOVED lines=96> */
[----:B-----5:R-:W-:Y:S01]  /*4c80*/  FADD R0, R121, R0 ;  /* 0x0000000079007221 */ /* 0x020fe20000000000 */
[----:B---3--:R-:W-:-:S05]  /*4c90*/  FADD R227, R122, R227 ;  /* 0x000000e37ae37221 */ /* 0x008fca0000000000 */
[----:B------:R3:W-:Y:S04]  /*4ca0*/  STL [R1], R227 ;  /* 0x000000e301007387 */ /* 0x0007e80000100800 */
[----:B---3--:R-:W3:Y:S02]  /*4cb0*/  LDL.LU R227, [R1+0xfc] ;  /* 0x0000fc0001e37983 */ /* 0x008ee40000300800 */
[----:B---3--:R-:W-:-:S05]  /*4cc0*/  FADD R227, R123, R227 ;  /* 0x000000e37be37221 */ /* 0x008fca0000000000 */
[----:B------:R3:W-:Y:S04]  /*4cd0*/  STL [R1+0x4], R227 ;  /* 0x000004e301007387 */ /* 0x0007e80000100800 */
        /* <DEDUP_REMOVED lines=83> */
[----:B------:R3:W-:Y:S02]  /*5210*/  STL [R1+0x74], R227 ;  /* 0x000074e301007387 */ /* 0x0007e40000100800 */
.L_x_33:
[----:B------:R-:W-:Y:S02]  /*5220*/  WARPGROUP.DEPBAR.LE gsb0, 0x0 ;  /* 0x00008000000079c5 */ /* 0x000fe40000010000 */
[----:B------:R-:W4:Y:S02]  /*5230*/  LDC R24, c[0x0][0x28c] ;  /* 0x0000a300ff187b82 */ /* 0x000f240000000800 */
[----:B----4-:R-:W-:-:S13]  /*5240*/  ISETP.GE.AND P1, PT, R24, 0x1, PT ;  /* 0x000000011800780c */ /* 0x010fda0003f26270 */
[----:B------:R-:W-:Y:S05]  /*5250*/  @!P1 BRA `(.L_x_34) ;  /* 0x00000000005c9947 */ /* 0x000fea0003800000 */
[----:B------:R-:W-:-:S06]  /*5260*/  UISETP.NE.AND UP0, UPT, UR22, 0x3, UPT ;  /* 0x000000031600788c */ /* 0x000fcc000bf05270 */
[----:B------:R-:W-:-:S13]  /*5270*/  PLOP3.LUT P1, PT, PT, PT, UP0, 0x80, 0x0 ;  /* 0x000000000000781c */ /* 0x000fda0003f2f008 */
[----:B------:R-:W-:Y:S05]  /*5280*/  @!P1 BRA `(.L_x_35) ;  /* 0x0000000000049947 */ /* 0x000fea0003800000 */
[----:B------:R-:W-:Y:S01]  /*5290*/  BPT.TRAP 0x1 ;  /* 0x000000040000795c */ /* 0x000fe20000300000 */
.L_x_35:
[----:B------:R-:W-:Y:S04]  /*52a0*/  BSSY B0, `(.L_x_36) ;  /* 0x000000e000007945 */ /* 0x000fe80003800000 */
[----:B------:R-:W-:Y:S05]  /*52b0*/  @!P0 BRA `(.L_x_37) ;  /* 0x0000000000308947 */ /* 0x000fea0003800000 */
[----:B---3--:R-:W3:Y:S01]  /*52c0*/  LDL R227, [R1+0x78] ;  /* 0x0000780001e37983 */ /* 0x008ee20000100800 */
[----:B------:R-:W-:-:S04]  /*52d0*/  UISETP.LT.AND UP0, UPT, UR12, 0x1, UPT ;  /* 0x000000010c00788c */ /* 0x000fc8000bf01270 */
[----:B------:R-:W-:-:S04]  /*52e0*/  USEL UR8, UR12, 0x1, UP0 ;  /* 0x000000010c087887 */ /* 0x000fc80008000000 */
[----:B------:R-:W-:-:S04]  /*52f0*/  UIADD3 UR8, UR5, UR12, -UR8 ;  /* 0x0000000c05087290 */ /* 0x000fc8000fffe808 */
[----:B------:R-:W-:-:S04]  /*5300*/  UIMAD.WIDE.U32 UR6, UR8, 0x38e38e39, URZ ;  /* 0x38e38e39080678a5 */ /* 0x000fc8000f8e003f */
[----:B------:R-:W-:-:S04]  /*5310*/  USHF.R.U32.HI UR6, URZ, 0x2, UR7 ;  /* 0x000000023f067899 */ /* 0x000fc80008011607 */
[----:B------:R-:W-:-:S04]  /*5320*/  UIMAD UR8, UR6, -0x12, UR8 ;  /* 0xffffffee060878a4 */ /* 0x000fc8000f8e0208 */
[----:B------:R-:W-:-:S04]  /*5330*/  ULEA UR8, UR8, UR14, 0x3 ;  /* 0x0000000e08087291 */ /* 0x000fc8000f8e183f */
[----:B------:R-:W-:-:S06]  /*5340*/  UIADD3 UR8, UR8, 0x90, URZ ;  /* 0x0000009008087890 */ /* 0x000fcc000fffe03f */
[----:B------:R-:W-:-:S05]  /*5350*/  IMAD.U32 R24, RZ, RZ, UR8 ;  /* 0x00000008ff187e24 */ /* 0x000fca000f8e00ff */
[----:B---3--:R-:W-:-:S04]  /*5360*/  PRMT R24, R227, 0x654, R24 ;  /* 0x00000654e3187816 */ /* 0x008fc80000000018 */
[----:B------:R4:W-:Y:S03]  /*5370*/  SYNCS.ARRIVE.TRANS64.RED.A1T0 RZ, [R24+URZ], RZ ;  /* 0x000000ff18ff79a7 */ /* 0x0009e6000810043f */
.L_x_37:
[----:B------:R-:W-:Y:S05]  /*5380*/  BSYNC B0 ;  /* 0x0000000000007941 */ /* 0x000fea0003800000 */
.L_x_36:
[----:B------:R-:W-:-:S06]  /*5390*/  UISETP.GT.U32.AND UP0, UPT, UR13, 0x1, UPT ;  /* 0x000000010d00788c */ /* 0x000fcc000bf04070 */
[----:B------:R-:W-:-:S13]  /*53a0*/  PLOP3.LUT P1, PT, PT, PT, UP0, 0x80, 0x0 ;  /* 0x000000000000781c */ /* 0x000fda0003f2f008 */
[----:B------:R-:W-:Y:S05]  /*53b0*/  @P1 BRA `(.L_x_34) ;  /* 0x0000000000041947 */ /* 0x000fea0003800000 */
[----:B------:R-:W-:Y:S01]  /*53c0*/  BPT.TRAP 0x1 ;  /* 0x000000040000795c */ /* 0x000fe20000300000 */
.L_x_34:
[----:B------:R0:W-:Y:S01]  /*53d0*/  STL [R1+0x90], R2 ;  /* 0x0000900201007387 */ /* 0x0001e20000100800 */
[----:B------:R-:W1:Y:S01]  /*53e0*/  LDC R28, c[0x0][0x288] ;  /* 0x0000a200ff1c7b82 */ /* 0x000e620000000800 */
[----:B------:R-:W-:Y:S02]  /*53f0*/  UIADD3 UR9, UR12, UR5, URZ ;  /* 0x000000050c097290 */ /* 0x000fe4000fffe03f */
[----:B-----5:R2:W-:Y:S01]  /*5400*/  STL [R1+0x8c], R0 ;  /* 0x00008c0001007387 */ /* 0x0205e20000100800 */
[----:B------:R-:W-:Y:S01]  /*5410*/  USHF.R.S32.HI UR10, URZ, 0x1f, UR23 ;  /* 0x0000001f3f0a7899 */ /* 0x000fe20008011417 */
[----:B------:R-:W-:Y:S01]  /*5420*/  ULDC.64 UR14, c[0x0][0x5d0] ;  /* 0x00017400000e7ab9 */ /* 0x000fe20000000a00 */
[----:B------:R-:W-:Y:S01]  /*5430*/  ULDC UR11, c[0x0][0x284] ;  /* 0x0000a100000b7ab9 */ /* 0x000fe20000000800 */
[----:B0-----:R-:W4:Y:S01]  /*5440*/  S2R R2, SR_TID.X ;  /* 0x0000000000027919 */ /* 0x001f220000002100 */
[----:B--2---:R-:W2:Y:S04]  /*5450*/  LDL.LU R0, [R1+0x84] ;  /* 0x0000840001007983 */ /* 0x004ea80000300800 */
[----:B---3--:R-:W3:Y:S01]  /*5460*/  LDL.LU R227, [R1+0x88] ;  /* 0x0000880001e37983 */ /* 0x008ee20000300800 */
[----:B------:R-:W-:-:S02]  /*5470*/  UISETP.GT.U32.AND UP0, UPT, UR9, 0x11, UPT ;  /* 0x000000110900788c */ /* 0x000fc4000bf04070 */
[----:B------:R-:W-:Y:S01]  /*5480*/  UISETP.GE.U32.AND UP1, UPT, UR12, 0x12, UPT ;  /* 0x000000120c00788c */ /* 0x000fe2000bf26070 */
[--C-:B----4-:R-:W-:Y:S02]  /*5490*/  SHF.R.U32.HI R24, RZ, 0x2, R2.reuse ;  /* 0x00000002ff187819 */ /* 0x110fe40000011602 */
[----:B------:R-:W-:Y:S02]  /*54a0*/  LOP3.LUT R26, R2, 0x60, RZ, 0xc0, !PT ;  /* 0x00000060021a7812 */ /* 0x000fe400078ec0ff */
[----:B------:R-:W-:Y:S02]  /*54b0*/  SHF.R.U32.HI R27, RZ, 0x7, R2 ;  /* 0x00000007ff1b7819 */ /* 0x000fe40000011602 */
[----:B------:R-:W-:Y:S02]  /*54c0*/  LOP3.LUT R25, R24, 0x7, RZ, 0xc0, !PT ;  /* 0x0000000718197812 */ /* 0x000fe400078ec0ff */
[----:B------:R-:W-:Y:S02]  /*54d0*/  SHF.R.U32.HI R26, RZ, 0x1, R26 ;  /* 0x00000001ff1a7819 */ /* 0x000fe4000001161a */
[----:B------:R-:W-:-:S02]  /*54e0*/  LOP3.LUT R24, R27, 0x1, RZ, 0xc0, !PT ;  /* 0x000000011b187812 */ /* 0x000fc400078ec0ff */
[----:B------:R-:W-:-:S03]  /*54f0*/  IADD3 R29, RZ, -R26, -R25 ;  /* 0x8000001aff1d7210 */ /* 0x000fc60007ffe819 */
[C---:B------:R-:W-:Y:S02]  /*5500*/  IMAD.SHL.U32 R30, R24.reuse, 0x40, RZ ;  /* 0x00000040181e7824 */ /* 0x040fe400078e00ff */
[----:B------:R-:W-:Y:S02]  /*5510*/  IMAD R29, R24, -0x40, R29 ;  /* 0xffffffc0181d7824 */ /* 0x000fe400078e021d */
[----:B------:R-:W-:Y:S02]  /*5520*/  IMAD.SHL.U32 R24, R2, 0x2, RZ ;  /* 0x0000000202187824 */ /* 0x000fe400078e00ff */
[----:B--2---:R-:W-:-:S03]  /*5530*/  IMAD.SHL.U32 R35, R0, 0x100, RZ ;  /* 0x0000010000237824 */ /* 0x004fc600078e00ff */
[----:B------:R-:W-:Y:S02]  /*5540*/  LOP3.LUT R32, R24, 0x6, RZ, 0xc0, !PT ;  /* 0x0000000618207812 */ /* 0x000fe400078ec0ff */
[----:B------:R-:W-:Y:S02]  /*5550*/  LOP3.LUT R24, R2, 0x3, RZ, 0xc0, !PT ;  /* 0x0000000302187812 */ /* 0x000fe400078ec0ff */
[----:B------:R0:W5:Y:S01]  /*5560*/  LDL.LU R2, [R1+0x90] ;  /* 0x0000900001027983 */ /* 0x0001620000300800 */
[----:B------:R-:W-:Y:S01]  /*5570*/  PRMT R32, R32, 0x6540, R0 ;  /* 0x0000654020207816 */ /* 0x000fe20000000000 */
[----:B------:R-:W-:Y:S01]  /*5580*/  UIMAD UR5, UR10, UR14, URZ ;  /* 0x0000000e0a0572a4 */ /* 0x000fe2000f8e023f */
[----:B------:R-:W-:Y:S01]  /*5590*/  LOP3.LUT R27, R30, 0x40, R25, 0xe2, !PT ;  /* 0x000000401e1b7812 */ /* 0x000fe200078ee219 */
[----:B------:R0:W5:Y:S01]  /*55a0*/  LDL.LU R0, [R1+0x8c] ;  /* 0x00008c0001007983 */ /* 0x0001620000300800 */
[----:B-1----:R-:W-:Y:S01]  /*55b0*/  IMAD R34, R24, -0x2, R28 ;  /* 0xfffffffe18227824 */ /* 0x002fe200078e021c */
[----:B------:R-:W-:Y:S01]  /*55c0*/  ISETP.GE.AND P1, PT, R35, R28, PT ;  /* 0x0000001c2300720c */ /* 0x000fe20003f26270 */
[----:B---3--:R-:W-:Y:S01]  /*55d0*/  IMAD.SHL.U32 R28, R227, 0x80, RZ ;  /* 0x00000080e31c7824 */ /* 0x008fe200078e00ff */
[----:B------:R-:W-:Y:S01]  /*55e0*/  UISETP.LT.U32.AND UP0, UPT, UR12, 0x12, UP0 ;  /* 0x000000120c00788c */ /* 0x000fe20008701070 */
[----:B------:R-:W-:-:S03]  /*55f0*/  SHF.R.S32.HI R33, RZ, 0x1f, R32 ;  /* 0x0000001fff217819 */ /* 0x000fc60000011420 */
[C---:B------:R-:W-:Y:S01]  /*5600*/  ISETP.GE.OR P1, PT, R28.reuse, UR11, P1 ;  /* 0x0000000b1c007c0c */ /* 0x040fe20008f26670 */
[----:B------:R-:W-:Y:S01]  /*5610*/  UIMAD UR8, UR23, UR15, UR5 ;  /* 0x0000000f170872a4 */ /* 0x000fe2000f8e0205 */
[----:B------:R-:W-:Y:S01]  /*5620*/  IMAD.U32 R25, RZ, RZ, UR14 ;  /* 0x0000000eff197e24 */ /* 0x000fe2000f8e00ff */
[----:B------:R-:W-:Y:S02]  /*5630*/  UIMAD.WIDE.U32 UR6, UR9, 0x38e38e39, URZ ;  /* 0x38e38e39090678a5 */ /* 0x000fe4000f8e003f */
[----:B------:R-:W-:Y:S01]  /*5640*/  USEL UR5, URZ, 0x1, !UP0 ;  /* 0x000000013f057887 */ /* 0x000fe2000c000000 */
[----:B------:R-:W-:Y:S01]  /*5650*/  IMAD.WIDE.U32 R24, R25, UR23, R32 ;  /* 0x0000001719187c25 */ /* 0x000fe2000f8e0020 */
[----:B------:R-:W-:Y:S02]  /*5660*/  USHF.R.U32.HI UR6, URZ, 0x2, UR7 ;  /* 0x000000023f067899 */ /* 0x000fe40008011607 */
[----:B------:R-:W-:Y:S01]  /*5670*/  ULOP3.LUT UR4, UR4, UR5, URZ, 0x3c, !UPT ;  /* 0x0000000504047292 */ /* 0x000fe2000f8e3c3f */
[----:B------:R-:W-:Y:S01]  /*5680*/  IMAD.WIDE R30, R227, 0x80, RZ ;  /* 0x00000080e31e7825 */ /* 0x000fe200078e02ff */
[----:B------:R-:W-:Y:S01]  /*5690*/  UIMAD UR5, UR6, -0x12, UR9 ;  /* 0xffffffee060578a4 */ /* 0x000fe2000f8e0209 */
[----:B------:R-:W-:Y:S01]  /*56a0*/  IADD3 R38, -R28, UR11, R29 ;  /* 0x0000000b1c267c10 */ /* 0x000fe2000fffe11d */
[----:B------:R-:W-:Y:S01]  /*56b0*/  @UP1 ULOP3.LUT UR4, UR4, 0x1, UR6, 0x78, !UPT ;  /* 0x0000000104041892 */ /* 0x000fe2000f8e7806 */
[----:B------:R-:W-:Y:S01]  /*56c0*/  VIADD R25, R25, UR8 ;  /* 0x0000000819197c36 */ /* 0x000fe20008000000 */
[----:B------:R-:W-:Y:S01]  /*56d0*/  LOP3.LUT R39, R30, R27, R26, 0xfe, !PT ;  /* 0x0000001b1e277212 */ /* 0x000fe200078efe1a */
[----:B------:R-:W-:-:S02]  /*56e0*/  IMAD.IADD R35, R34, 0x1, -R35 ;  /* 0x0000000122237824 */ /* 0x000fc400078e0a23 */
[----:B------:R-:W-:Y:S01]  /*56f0*/  IMAD.MOV.U32 R34, RZ, RZ, -0x1 ;  /* 0xffffffffff227424 */ /* 0x000fe200078e00ff */
[----:B0-----:R-:W-:Y:S06]  /*5700*/  @P1 BRA `(.L_x_38) ;  /* 0x0000008c00981947 */ /* 0x001fec0003800000 */
[----:B------:R-:W0:Y:S01]  /*5710*/  LDC.64 R28, c[0x0][0x5c8] ;  /* 0x00017200ff1c7b82 */ /* 0x000e220000000a00 */
[----:B------:R-:W-:Y:S01]  /*5720*/  ULDC.64 UR6, c[0x0][0x5c0] ;  /* 0x0001700000067ab9 */ /* 0x000fe20000000a00 */
[----:B------:R-:W-:Y:S01]  /*5730*/  BSSY B0, `(.L_x_38) ;  /* 0x00008e3000007945 */ /* 0x000fe20003800000 */
[-C--:B0-----:R-:W-:Y:S02]  /*5740*/  IMAD R26, R31, R28.reuse, RZ ;  /* 0x0000001c1f1a7224 */ /* 0x081fe400078e02ff */
[----:B------:R-:W-:-:S04]  /*5750*/  IMAD.WIDE.U32 R24, R39, R28, R24 ;  /* 0x0000001c27187225 */ /* 0x000fc800078e0018 */
[----:B------:R-:W-:Y:S01]  /*5760*/  IMAD R27, R39, R29, R26 ;  /* 0x0000001d271b7224 */ /* 0x000fe200078e021a */
[----:B------:R-:W-:Y:S02]  /*5770*/  LEA R26, P1, R28, R24, 0x3 ;  /* 0x000000181c1a7211 */ /* 0x000fe400078218ff */
[----:B------:R-:W-:Y:S01]  /*5780*/  IADD3 R24, P2, R24, UR6, RZ ;  /* 0x0000000618187c10 */ /* 0x000fe2000ff5e0ff */
[----:B------:R-:W-:Y:S01]  /*5790*/  IMAD.IADD R27, R25, 0x1, R27 ;  /* 0x00000001191b7824 */ /* 0x000fe200078e021b */
[----:B------:R-:W-:-:S04]  /*57a0*/  IADD3 R26, P4, R26, UR6, RZ ;  /* 0x000000061a1a7c10 */ /* 0x000fc8000ff9e0ff */
[----:B------:R-:W-:Y:S02]  /*57b0*/  LEA.HI.X R28, R28, R27, R29, 0x3, P1 ;  /* 0x0000001b1c1c7211 */ /* 0x000fe400008f1c1d */
[----:B------:R-:W-:Y:S02]  /*57c0*/  FSETP.NEU.AND P1, PT, RZ, UR21, PT ;  /* 0x00000015ff007c0b */ /* 0x000fe4000bf2d000 */
[----:B------:R-:W-:Y:S02]  /*57d0*/  IADD3.X R25, R27, UR7, RZ, P2, !PT ;  /* 0x000000071b197c10 */ /* 0x000fe400097fe4ff */
[----:B------:R-:W-:-:S09]  /*57e0*/  IADD3.X R27, R28, UR7, RZ, P4, !PT ;  /* 0x000000071c1b7c10 */ /* 0x000fd2000a7fe4ff */
[----:B------:R-:W-:Y:S05]  /*57f0*/  @!P1 BRA `(.L_x_39) ;  /* 0x0000006800d89947 */ /* 0x000fea0003800000 */
[----:B------:R-:W-:Y:S01]  /*5800*/  ULDC.64 UR8, c[0x0][0x5b8] ;  /* 0x00016e0000087ab9 */ /* 0x000fe20000000a00 */
[----:B------:R-:W-:Y:S01]  /*5810*/  ISETP.GE.AND P1, PT, R38, 0x1, PT ;  /* 0x000000012600780c */ /* 0x000fe20003f26270 */
[----:B------:R-:W-:Y:S02]  /*5820*/  UIMAD UR6, UR10, UR8, URZ ;  /* 0x000000080a0672a4 */ /* 0x000fe4000f8e023f */
[----:B------:R-:W-:Y:S01]  /*5830*/  IMAD.U32 R29, RZ, RZ, UR8 ;  /* 0x00000008ff1d7e24 */ /* 0x000fe2000f8e00ff */
[----:B------:R-:W-:Y:S01]  /*5840*/  BSSY B1, `(.L_x_40) ;  /* 0x000000f000017945 */ /* 0x000fe20003800000 */
[----:B------:R-:W-:Y:S01]  /*5850*/  ISETP.LT.OR P5, PT, R35, 0x1, !P1 ;  /* 0x000000012300780c */ /* 0x000fe20004fa1670 */
[----:B------:R-:W-:Y:S02]  /*5860*/  UIMAD UR6, UR23, UR9, UR6 ;  /* 0x00000009170672a4 */ /* 0x000fe4000f8e0206 */
[----:B------:R-:W-:Y:S01]  /*5870*/  IMAD.WIDE.U32 R32, R29, UR23, R32 ;  /* 0x000000171d207c25 */ /* 0x000fe2000f8e0020 */
[----:B------:R-:W-:-:S03]  /*5880*/  ULDC.64 UR8, c[0x0][0x5a8] ;  /* 0x00016a0000087ab9 */ /* 0x000fc60000000a00 */
[----:B------:R-:W-:Y:S01]  /*5890*/  VIADD R33, R33, UR6 ;  /* 0x0000000621217c36 */ /* 0x000fe20008000000 */
[----:B------:R-:W-:Y:S02]  /*58a0*/  ULDC.64 UR6, c[0x0][0x5b0] ;  /* 0x00016c0000067ab9 */ /* 0x000fe40000000a00 */
[----:B------:R-:W-:Y:S02]  /*58b0*/  IMAD R36, R31, UR6, RZ ;  /* 0x000000061f247c24 */ /* 0x000fe4000f8e02ff */
[----:B------:R-:W-:-:S04]  /*58c0*/  IMAD.WIDE.U32 R28, R39, UR6, R32 ;  /* 0x00000006271c7c25 */ /* 0x000fc8000f8e0020 */
[--C-:B------:R-:W-:Y:S01]  /*58d0*/  IMAD R37, R39, UR7, R36.reuse ;  /* 0x0000000727257c24 */ /* 0x100fe2000f8e0224 */
[----:B------:R-:W-:Y:S02]  /*58e0*/  IADD3 R28, P2, R28, UR8, RZ ;  /* 0x000000081c1c7c10 */ /* 0x000fe4000ff5e0ff */
[----:B------:R-:W-:Y:S02]  /*58f0*/  PRMT R36, RZ, 0x7610, R36 ;  /* 0x00007610ff247816 */ /* 0x000fe40000000024 */
[----:B------:R-:W-:Y:S01]  /*5900*/  IADD3.X R29, R29, UR9, R37, P2, !PT ;  /* 0x000000091d1d7c10 */ /* 0x000fe200097fe425 */
[----:B------:R-:W-:Y:S08]  /*5910*/  @P5 BRA `(.L_x_41) ;  /* 0x0000000000045947 */ /* 0x000ff00003800000 */
[----:B------:R0:W5:Y:S02]  /*5920*/  LDG.E.U8 R36, desc[UR18][R28.64] ;  /* 0x000000121c247981 */ /* 0x000164000c1e1100 */
.L_x_41:
[----:B------:R-:W-:Y:S05]  /*5930*/  BSYNC B1 ;  /* 0x0000000000017941 */ /* 0x000fea0003800000 */
.L_x_40:
[----:B-----5:R-:W-:Y:S01]  /*5940*/  LOP3.LUT R36, R36, 0xff, RZ, 0xc0, !PT ;  /* 0x000000ff24247812 */ /* 0x020fe200078ec0ff */
[----:B------:R-:W-:Y:S01]  /*5950*/  BSSY B1, `(.L_x_42) ;  /* 0x000000b000017945 */ /* 0x000fe20003800000 */
[----:B------:R-:W-:Y:S02]  /*5960*/  ISETP.LT.OR P4, PT, R35, 0x2, !P1 ;  /* 0x000000022300780c */ /* 0x000fe40004f81670 */
[----:B------:R-:W-:-:S05]  /*5970*/  F2FP.F16.E5M2.UNPACK_B R36, R36 ;  /* 0x00000024ff24723e */ /* 0x000fca00020004ff */
[----:B------:R-:W-:-:S05]  /*5980*/  HADD2.F32 R36, -RZ, R36.H0_H0 ;  /* 0x20000024ff247230 */ /* 0x000fca0000004100 */
[----:B------:R-:W-:Y:S01]  /*5990*/  FMUL R37, R36, UR21 ;  /* 0x0000001524257c20 */ /* 0x000fe20008400000 */
[----:B------:R-:W-:-:S03]  /*59a0*/  PRMT R36, RZ, 0x7610, R36 ;  /* 0x00007610ff247816 */ /* 0x000fc60000000024 */
[----:B------:R-:W-:-:S05]  /*59b0*/  FFMA R37, R226, UR20, R37 ;  /* 0x00000014e2257c23 */ /* 0x000fca0008000025 */
[----:B------:R-:W-:-:S05]  /*59c0*/  F2FP.SATFINITE.E5M2.F32.PACK_AB_MERGE_C R37, RZ, R37, RZ ;  /* 0x00000025ff25723e */ /* 0x000fca00048060ff */
[----:B------:R1:W-:Y:S01]  /*59d0*/  @!P5 STG.E.U8 desc[UR18][R24.64], R37 ;  /* 0x000000251800d986 */ /* 0x0003e2000c101112 */
[----:B------:R-:W-:Y:S05]  /*59e0*/  @P4 BRA `(.L_x_43) ;  /* 0x0000000000044947 */ /* 0x000fea0003800000 */
[----:B------:R2:W5:Y:S02]  /*59f0*/  LDG.E.U8 R36, desc[UR18][R28.64+0x1] ;  /* 0x000001121c247981 */ /* 0x000564000c1e1100 */
.L_x_43:
[----:B------:R-:W-:Y:S05]  /*5a00*/  BSYNC B1 ;  /* 0x0000000000017941 */ /* 0x000fea0003800000 */
.L_x_42:
[----:B-----5:R-:W-:Y:S01]  /*5a10*/  LOP3.LUT R36, R36, 0xff, RZ, 0xc0, !PT ;  /* 0x000000ff24247812 */ /* 0x020fe200078ec0ff */
[----:B------:R-:W-:Y:S01]  /*5a20*/  BSSY B1, `(.L_x_44) ;  /* 0x0000013000017945 */ /* 0x000fe20003800000 */
[----:B-1----:R-:W-:Y:S02]  /*5a30*/  IADD3 R37, P2, R39, 0x8, RZ ;  /* 0x0000000827257810 */ /* 0x002fe40007f5e0ff */
[----:B------:R-:W-:-:S03]  /*5a40*/  F2FP.F16.E5M2.UNPACK_B R36, R36 ;  /* 0x00000024ff24723e */ /* 0x000fc600020004ff */
[----:B------:R-:W-:Y:S01]  /*5a50*/  IMAD.X R30, RZ, RZ, R31, P2 ;  /* 0x000000ffff1e7224 */ /* 0x000fe200010e061f */
[----:B------:R-:W-:Y:S01]  /*5a60*/  ISETP.GE.AND P2, PT, R38, 0x9, PT ;  /* 0x000000092600780c */ /* 0x000fe20003f46270 */
[----:B------:R-:W-:Y:S02]  /*5a70*/  HADD2.F32 R36, -RZ, R36.H0_H0 ;  /* 0x20000024ff247230 */ /* 0x000fe40000004100 */
[----:B------:R-:W-:Y:S01]  /*5a80*/  IMAD R30, R30, UR6, RZ ;  /* 0x000000061e1e7c24 */ /* 0x000fe2000f8e02ff */
[----:B------:R-:W-:Y:S01]  /*5a90*/  ISETP.LT.OR P5, PT, R35, 0x1, !P2 ;  /* 0x000000012300780c */ /* 0x000fe200057a1670 */
[----:B------:R-:W-:-:S04]  /*5aa0*/  IMAD.WIDE.U32 R32, R37, UR6, R32 ;  /* 0x0000000625207c25 */ /* 0x000fc8000f8e0020 */
[----:B------:R-:W-:Y:S01]  /*5ab0*/  FMUL R36, R36, UR21 ;  /* 0x0000001524247c20 */ /* 0x000fe20008400000 */
[----:B------:R-:W-:-:S03]  /*5ac0*/  IMAD R37, R37, UR7, R30 ;  /* 0x0000000725257c24 */ /* 0x000fc6000f8e021e */
[----:B------:R-:W-:Y:S01]  /*5ad0*/  FFMA R36, R225, UR20, R36 ;  /* 0x00000014e1247c23 */ /* 0x000fe20008000024 */
[----:B------:R-:W-:Y:S02]  /*5ae0*/  IADD3 R30, P6, R32, UR8, RZ ;  /* 0x00000008201e7c10 */ /* 0x000fe4000ffde0ff */
[----:B------:R-:W-:Y:S02]  /*5af0*/  PRMT R32, RZ, 0x7610, R32 ;  /* 0x00007610ff207816 */ /* 0x000fe40000000020 */
[----:B------:R-:W-:Y:S02]  /*5b00*/  F2FP.SATFINITE.E5M2.F32.PACK_AB_MERGE_C R39, RZ, R36, RZ ;  /* 0x00000024ff27723e */ /* 0x000fe400048060ff */
[----:B------:R-:W-:-:S03]  /*5b10*/  IADD3.X R31, R33, UR9, R37, P6, !PT ;  /* 0x00000009211f7c10 */ /* 0x000fc6000b7fe425 */
[----:B------:R1:W-:Y:S01]  /*5b20*/  @!P4 STG.E.U8 desc[UR18][R24.64+0x1], R39 ;  /* 0x000001271800c986 */ /* 0x0003e2000c101112 */
[----:B------:R-:W-:Y:S05]  /*5b30*/  @P5 BRA `(.L_x_45) ;  /* 0x0000000000045947 */ /* 0x000fea0003800000 */
[----:B------:R3:W5:Y:S02]  /*5b40*/  LDG.E.U8 R32, desc[UR18][R30.64] ;  /* 0x000000121e207981 */ /* 0x000764000c1e1100 */
.L_x_45:
[----:B------:R-:W-:Y:S05]  /*5b50*/  BSYNC B1 ;  /* 0x0000000000017941 */ /* 0x000fea0003800000 */
.L_x_44:
        /* <DEDUP_REMOVED lines=12> */
.L_x_47:
[----:B------:R-:W-:Y:S05]  /*5c20*/  BSYNC B1 ;  /* 0x0000000000017941 */ /* 0x000fea0003800000 */
.L_x_46:
[----:B-----5:R-:W-:Y:S01]  /*5c30*/  LOP3.LUT R32, R32, 0xff, RZ, 0xc0, !PT ;  /* 0x000000ff20207812 */ /* 0x020fe200078ec0ff */
[----:B------:R-:W-:Y:S01]  /*5c40*/  BSSY B1, `(.L_x_48) ;  /* 0x000000b000017945 */ /* 0x000fe20003800000 */
[----:B------:R-:W-:Y:S02]  /*5c50*/  ISETP.LT.OR P5, PT, R35, 0x9, !P1 ;  /* 0x000000092300780c */ /* 0x000fe40004fa1670 */
[----:B------:R-:W-:-:S05]  /*5c60*/  F2FP.F16.E5M2.UNPACK_B R32, R32 ;  /* 0x00000020ff20723e */ /* 0x000fca00020004ff */
[----:B------:R-:W-:-:S05]  /*5c70*/  HADD2.F32 R32, -RZ, R32.H0_H0 ;  /* 0x20000020ff207230 */ /* 0x000fca0000004100 */
[----:B------:R-:W-:-:S04]  /*5c80*/  FMUL R32, R32, UR21 ;  /* 0x0000001520207c20 */ /* 0x000fc80008400000 */
[----:B------:R-:W-:-:S05]  /*5c90*/  FFMA R32, R223, UR20, R32 ;  /* 0x00000014df207c23 */ /* 0x000fca0008000020 */
[----:B----4-:R-:W-:Y:S02]  /*5ca0*/  F2FP.SATFINITE.E5M2.F32.PACK_AB_MERGE_C R33, RZ, R32, RZ ;  /* 0x00000020ff21723e */ /* 0x010fe400048060ff */
[----:B------:R-:W-:-:S03]  /*5cb0*/  PRMT R32, RZ, 0x7610, R32 ;  /* 0x00007610ff207816 */ /* 0x000fc60000000020 */
[----:B------:R4:W-:Y:S01]  /*5cc0*/  @!P4 STG.E.U8 desc[UR18][R26.64+0x1], R33 ;  /* 0x000001211a00c986 */ /* 0x0009e2000c101112 */
[----:B------:R-:W-:Y:S05]  /*5cd0*/  @P5 BRA `(.L_x_49) ;  /* 0x0000000000045947 */ /* 0x000fea0003800000 */
[----:B------:R0:W5:Y:S02]  /*5ce0*/  LDG.E.U8 R32, desc[UR18][R28.64+0x8] ;  /* 0x000008121c207981 */ /* 0x000164000c1e1100 */
.L_x_49:
[----:B------:R-:W-:Y:S05]  /*5cf0*/  BSYNC B1 ;  /* 0x0000000000017941 */ /* 0x000fea0003800000 */
.L_x_48:
[----:B-----5:R-:W-:Y:S01]  /*5d00*/  LOP3.LUT R32, R32, 0xff, RZ, 0xc0, !PT ;  /* 0x000000ff20207812 */ /* 0x020fe200078ec0ff */
[----:B------:R-:W-:Y:S01]  /*5d10*/  BSSY B1, `(.L_x_50) ;  /* 0x000000b000017945 */ /* 0x000fe20003800000 */
[----:B------:R-:W-:Y:S02]  /*5d20*/  ISETP.LT.OR P4, PT, R35, 0xa, !P1 ;  /* 0x0000000a2300780c */ /* 0x000fe40004f81670 */
[----:B------:R-:W-:-:S05]  /*5d30*/  F2FP.F16.E5M2.UNPACK_B R32, R32 ;  /* 0x00000020ff20723e */ /* 0x000fca00020004ff */
[----:B------:R-:W-:-:S05]  /*5d40*/  HADD2.F32 R32, -RZ, R32.H0_H0 ;  /* 0x20000020ff207230 */ /* 0x000fca0000004100 */
[----:B----4-:R-:W-:Y:S01]  /*5d50*/  FMUL R33, R32, UR21 ;  /* 0x0000001520217c20 */ /* 0x010fe20008400000 */
[----:B------:R-:W-:-:S03]  /*5d60*/  PRMT R32, RZ, 0x7610, R32 ;  /* 0x00007610ff207816 */ /* 0x000fc60000000020 */
[----:B------:R-:W-:-:S05]  /*5d70*/  FFMA R33, R222, UR20, R33 ;  /* 0x00000014de217c23 */ /* 0x000fca0008000021 */
[----:B------:R-:W-:-:S05]  /*5d80*/  F2FP.SATFINITE.E5M2.F32.PACK_AB_MERGE_C R33, RZ, R33, RZ ;  /* 0x00000021ff21723e */ /* 0x000fca00048060ff */
[----:B------:R4:W-:Y:S01]  /*5d90*/  @!P5 STG.E.U8 desc[UR18][R24.64+0x8], R33 ;  /* 0x000008211800d986 */ /* 0x0009e2000c101112 */
[----:B------:R-:W-:Y:S05]  /*5da0*/  @P4 BRA `(.L_x_51) ;  /* 0x0000000000044947 */ /* 0x000fea0003800000 */
[----:B------:R0:W5:Y:S02]  /*5db0*/  LDG.E.U8 R32, desc[UR18][R28.64+0x9] ;  /* 0x000009121c207981 */ /* 0x000164000c1e1100 */
.L_x_51:
[----:B------:R-:W-:Y:S05]  /*5dc0*/  BSYNC B1 ;  /* 0x0000000000017941 */ /* 0x000fea0003800000 */
.L_x_50:
        /* <DEDUP_REMOVED lines=12> */
.L_x_53:
[----:B------:R-:W-:Y:S05]  /*5e90*/  BSYNC B1 ;  /* 0x0000000000017941 */ /* 0x000fea0003800000 */
.L_x_52:
        /* <DEDUP_REMOVED lines=12> */
.L_x_55:
[----:B------:R-:W-:Y:S05]  /*5f60*/  BSYNC B1 ;  /* 0x0000000000017941 */ /* 0x000fea0003800000 */
.L_x_54:
        /* <DEDUP_REMOVED lines=12> */
.L_x_57:
[----:B------:R-:W-:Y:S05]  /*6030*/  BSYNC B1 ;  /* 0x0000000000017941 */ /* 0x000fea0003800000 */
.L_x_56:
        /* <DEDUP_REMOVED lines=12> */
.L_x_59:
[----:B------:R-:W-:Y:S05]  /*6100*/  BSYNC B1 ;  /* 0x0000000000017941 */ /* 0x000fea0003800000 */
.L_x_58:
        /* <DEDUP_REMOVED lines=12> */
.L_x_61:
[----:B------:R-:W-:Y:S05]  /*61d0*/  BSYNC B1 ;  /* 0x0000000000017941 */ /* 0x000fea0003800000 */
.L_x_60:
        /* <DEDUP_REMOVED lines=12> */
.L_x_63:
[----:B------:R-:W-:Y:S05]  /*62a0*/  BSYNC B1 ;  /* 0x0000000000017941 */ /* 0x000fea0003800000 */
.L_x_62:
        /* <DEDUP_REMOVED lines=12> */
.L_x_65:
[----:B------:R-:W-:Y:S05]  /*6370*/  BSYNC B1 ;  /* 0x0000000000017941 */ /* 0x000fea0003800000 */
.L_x_64:
        /* <DEDUP_REMOVED lines=12> */
.L_x_67:
[----:B------:R-:W-:Y:S05]  /*6440*/  BSYNC B1 ;  /* 0x0000000000017941 */ /* 0x000fea0003800000 */
.L_x_66:
        /* <DEDUP_REMOVED lines=12> */
.L_x_69:
[----:B------:R-:W-:Y:S05]  /*6510*/  BSYNC B1 ;  /* 0x0000000000017941 */ /* 0x000fea0003800000 */
.L_x_68:
        /* <DEDUP_REMOVED lines=12> */
.L_x_71:
[----:B------:R-:W-:Y:S05]  /*65e0*/  BSYNC B1 ;  /* 0x0000000000017941 */ /* 0x000fea0003800000 */
.L_x_70:
        /* <DEDUP_REMOVED lines=12> */
.L_x_73:
[----:B------:R-:W-:Y:S05]  /*66b0*/  BSYNC B1 ;  /* 0x0000000000017941 */ /* 0x000fea0003800000 */
.L_x_72:
        /* <DEDUP_REMOVED lines=12> */
.L_x_75:
[----:B------:R-:W-:Y:S05]  /*6780*/  BSYNC B1 ;  /* 0x0000000000017941 */ /* 0x000fea0003800000 */
.L_x_74:
        /* <DEDUP_REMOVED lines=12> */
.L_x_77:
[----:B------:R-:W-:Y:S05]  /*6850*/  BSYNC B1 ;  /* 0x0000000000017941 */ /* 0x000fea0003800000 */
.L_x_76:
        /* <DEDUP_REMOVED lines=12> */
.L_x_79:
[----:B------:R-:W-:Y:S05]  /*6920*/  BSYNC B1 ;  /* 0x0000000000017941 */ /* 0x000fea0003800000 */
.L_x_78:
        /* <DEDUP_REMOVED lines=12> */
.L_x_81:
[----:B------:R-:W-:Y:S05]  /*69f0*/  BSYNC B1 ;  /* 0x0000000000017941 */ /* 0x000fea0003800000 */
.L_x_80:
        /* <DEDUP_REMOVED lines=12> */
.L_x_83:
[----:B------:R-:W-:Y:S05]  /*6ac0*/  BSYNC B1 ;  /* 0x0000000000017941 */ /* 0x000fea0003800000 */
.L_x_82:
        /* <DEDUP_REMOVED lines=12> */
.L_x_85:
[----:B------:R-:W-:Y:S05]  /*6b90*/  BSYNC B1 ;  /* 0x0000000000017941 */ /* 0x000fea0003800000 */
.L_x_84:
        /* <DEDUP_REMOVED lines=12> */
.L_x_87:
[----:B------:R-:W-:Y:S05]  /*6c60*/  BSYNC B1 ;  /* 0x0000000000017941 */ /* 0x000fea0003800000 */
.L_x_86:
        /* <DEDUP_REMOVED lines=12> */
.L_x_89:
[----:B------:R-:W-:Y:S05]  /*6d30*/  BSYNC B1 ;  /* 0x0000000000017941 */ /* 0x000fea0003800000 */
.L_x_88:
        /* <DEDUP_REMOVED lines=12> */
.L_x_91:
[----:B------:R-:W-:Y:S05]  /*6e00*/  BSYNC B1 ;  /* 0x0000000000017941 */ /* 0x000fea0003800000 */
.L_x_90:
        /* <DEDUP_REMOVED lines=12> */
.L_x_93:
[----:B------:R-:W-:Y:S05]  /*6ed0*/  BSYNC B1 ;  /* 0x0000000000017941 */ /* 0x000fea0003800000 */
.L_x_92:
        /* <DEDUP_REMOVED lines=12> */
.L_x_95:
[----:B------:R-:W-:Y:S05]  /*6fa0*/  BSYNC B1 ;  /* 0x0000000000017941 */ /* 0x000fea0003800000 */
.L_x_94:
        /* <DEDUP_REMOVED lines=12> */
.L_x_97:
[----:B------:R-:W-:Y:S05]  /*7070*/  BSYNC B1 ;  /* 0x0000000000017941 */ /* 0x000fea0003800000 */
.L_x_96:
        /* <DEDUP_REMOVED lines=12> */
.L_x_99:
[----:B------:R-:W-:Y:S05]  /*7140*/  BSYNC B1 ;  /* 0x0000000000017941 */ /* 0x000fea0003800000 */
.L_x_98:
        /* <DEDUP_REMOVED lines=12> */
.L_x_101:
[----:B------:R-:W-:Y:S05]  /*7210*/  BSYNC B1 ;  /* 0x0000000000017941 */ /* 0x000fea0003800000 */
.L_x_100:
        /* <DEDUP_REMOVED lines=12> */
.L_x_103:
[----:B------:R-:W-:Y:S05]  /*72e0*/  BSYNC B1 ;  /* 0x0000000000017941 */ /* 0x000fea0003800000 */
.L_x_102:
        /* <DEDUP_REMOVED lines=12> */
.L_x_105:
[----:B------:R-:W-:Y:S05]  /*73b0*/  BSYNC B1 ;  /* 0x0000000000017941 */ /* 0x000fea0003800000 */
.L_x_104:
        /* <DEDUP_REMOVED lines=12> */
.L_x_107:
[----:B------:R-:W-:Y:S05]  /*7480*/  BSYNC B1 ;  /* 0x0000000000017941 */ /* 0x000fea0003800000 */
.L_x_106:
        /* <DEDUP_REMOVED lines=12> */
.L_x_109:
[----:B------:R-:W-:Y:S05]  /*7550*/  BSYNC B1 ;  /* 0x0000000000017941 */ /* 0x000fea0003800000 */
.L_x_108:
        /* <DEDUP_REMOVED lines=12> */
.L_x_111:
[----:B------:R-:W-:Y:S05]  /*7620*/  BSYNC B1 ;  /* 0x0000000000017941 */ /* 0x000fea0003800000 */
.L_x_110:
        /* <DEDUP_REMOVED lines=12> */
.L_x_113:
[----:B------:R-:W-:Y:S05]  /*76f0*/  BSYNC B1 ;  /* 0x0000000000017941 */ /* 0x000fea0003800000 */
.L_x_112:
        /* <DEDUP_REMOVED lines=12> */
.L_x_115:
[----:B------:R-:W-:Y:S05]  /*77c0*/  BSYNC B1 ;  /* 0x0000000000017941 */ /* 0x000fea0003800000 */
.L_x_114:
        /* <DEDUP_REMOVED lines=12> */
.L_x_117:
[----:B------:R-:W-:Y:S05]  /*7890*/  BSYNC B1 ;  /* 0x0000000000017941 */ /* 0x000fea0003800000 */
.L_x_116:
        /* <DEDUP_REMOVED lines=12> */
.L_x_119:
[----:B------:R-:W-:Y:S05]  /*7960*/  BSYNC B1 ;  /* 0x0000000000017941 */ /* 0x000fea0003800000 */
.L_x_118:
        /* <DEDUP_REMOVED lines=12> */
.L_x_121:
[----:B------:R-:W-:Y:S05]  /*7a30*/  BSYNC B1 ;  /* 0x0000000000017941 */ /* 0x000fea0003800000 */
.L_x_120:
        /* <DEDUP_REMOVED lines=12> */
.L_x_123:
[----:B------:R-:W-:Y:S05]  /*7b00*/  BSYNC B1 ;  /* 0x0000000000017941 */ /* 0x000fea0003800000 */
.L_x_122:
        /* <DEDUP_REMOVED lines=12> */
.L_x_125:
[----:B------:R-:W-:Y:S05]  /*7bd0*/  BSYNC B1 ;  /* 0x0000000000017941 */ /* 0x000fea0003800000 */
.L_x_124:
        /* <DEDUP_REMOVED lines=12> */
.L_x_127:
[----:B------:R-:W-:Y:S05]  /*7ca0*/  BSYNC B1 ;  /* 0x0000000000017941 */ /* 0x000fea0003800000 */
.L_x_126:
        /* <DEDUP_REMOVED lines=12> */
.L_x_129:
[----:B------:R-:W-:Y:S05]  /*7d70*/  BSYNC B1 ;  /* 0x0000000000017941 */ /* 0x000fea0003800000 */
.L_x_128:
        /* <DEDUP_REMOVED lines=12> */
.L_x_131:
[----:B------:R-:W-:Y:S05]  /*7e40*/  BSYNC B1 ;  /* 0x0000000000017941 */ /* 0x000fea0003800000 */
.L_x_130:
        /* <DEDUP_REMOVED lines=12> */
.L_x_133:
[----:B------:R-:W-:Y:S05]  /*7f10*/  BSYNC B1 ;  /* 0x0000000000017941 */ /* 0x000fea0003800000 */
.L_x_132:
        /* <DEDUP_REMOVED lines=12> */
.L_x_135:
[----:B------:R-:W-:Y:S05]  /*7fe0*/  BSYNC B1 ;  /* 0x0000000000017941 */ /* 0x000fea0003800000 */
.L_x_134:
        /* <DEDUP_REMOVED lines=12> */
.L_x_137:
[----:B------:R-:W-:Y:S05]  /*80b0*/  BSYNC B1 ;  /* 0x0000000000017941 */ /* 0x000fea0003800000 */
.L_x_136:
        /* <DEDUP_REMOVED lines=12> */
.L_x_139:
[----:B------:R-:W-:Y:S05]  /*8180*/  BSYNC B1 ;  /* 0x0000000000017941 */ /* 0x000fea0003800000 */
.L_x_138:
        /* <DEDUP_REMOVED lines=12> */
.L_x_141:
[----:B------:R-:W-:Y:S05]  /*8250*/  BSYNC B1 ;  /* 0x0000000000017941 */ /* 0x000fea0003800000 */
.L_x_140:
        /* <DEDUP_REMOVED lines=12> */
.L_x_143:
[----:B------:R-:W-:Y:S05]  /*8320*/  BSYNC B1 ;  /* 0x0000000000017941 */ /* 0x000fea0003800000 */
.L_x_142:
        /* <DEDUP_REMOVED lines=12> */
.L_x_145:
[----:B------:R-:W-:Y:S05]  /*83f0*/  BSYNC B1 ;  /* 0x0000000000017941 */ /* 0x000fea0003800000 */
.L_x_144:
        /* <DEDUP_REMOVED lines=12> */
.L_x_147:
[----:B------:R-:W-:Y:S05]  /*84c0*/  BSYNC B1 ;  /* 0x0000000000017941 */ /* 0x000fea0003800000 */
.L_x_146:
        /* <DEDUP_REMOVED lines=12> */
.L_x_149:
[----:B------:R-:W-:Y:S05]  /*8590*/  BSYNC B1 ;  /* 0x0000000000017941 */ /* 0x000fea0003800000 */
.L_x_148:
        /* <DEDUP_REMOVED lines=12> */
.L_x_151:
[----:B------:R-:W-:Y:S05]  /*8660*/  BSYNC B1 ;  /* 0x0000000000017941 */ /* 0x000fea0003800000 */
.L_x_150:
        /* <DEDUP_REMOVED lines=12> */
.L_x_153:
[----:B------:R-:W-:Y:S05]  /*8730*/  BSYNC B1 ;  /* 0x0000000000017941 */ /* 0x000fea0003800000 */
.L_x_152:
        /* <DEDUP_REMOVED lines=12> */
.L_x_155:
[----:B------:R-:W-:Y:S05]  /*8800*/  BSYNC B1 ;  /* 0x0000000000017941 */ /* 0x000fea0003800000 */
.L_x_154:
        /* <DEDUP_REMOVED lines=12> */
.L_x_157:
[----:B------:R-:W-:Y:S05]  /*88d0*/  BSYNC B1 ;  /* 0x0000000000017941 */ /* 0x000fea0003800000 */
.L_x_156:
        /* <DEDUP_REMOVED lines=12> */
.L_x_159:
[----:B------:R-:W-:Y:S05]  /*89a0*/  BSYNC B1 ;  /* 0x0000000000017941 */ /* 0x000fea0003800000 */
.L_x_158:
        /* <DEDUP_REMOVED lines=12> */
.L_x_161:
[----:B------:R-:W-:Y:S05]  /*8a70*/  BSYNC B1 ;  /* 0x0000000000017941 */ /* 0x000fea0003800000 */
.L_x_160:
        /* <DEDUP_REMOVED lines=12> */
.L_x_163:
[----:B------:R-:W-:Y:S05]  /*8b40*/  BSYNC B1 ;  /* 0x0000000000017941 */ /* 0x000fea0003800000 */
.L_x_162:
        /* <DEDUP_REMOVED lines=12> */
.L_x_165:
[----:B------:R-:W-:Y:S05]  /*8c10*/  BSYNC B1 ;  /* 0x0000000000017941 */ /* 0x000fea0003800000 */
.L_x_164:
        /* <DEDUP_REMOVED lines=12> */
.L_x_167:
[----:B------:R-:W-:Y:S05]  /*8ce0*/  BSYNC B1 ;  /* 0x0000000000017941 */ /* 0x000fea0003800000 */
.L_x_166:
        /* <DEDUP_REMOVED lines=12> */
.L_x_169:
[----:B------:R-:W-:Y:S05]  /*8db0*/  BSYNC B1 ;  /* 0x0000000000017941 */ /* 0x000fea0003800000 */
.L_x_168:
        /* <DEDUP_REMOVED lines=12> */
.L_x_171:
[----:B------:R-:W-:Y:S05]  /*8e80*/  BSYNC B1 ;  /* 0x0000000000017941 */ /* 0x000fea0003800000 */
.L_x_170:
        /* <DEDUP_REMOVED lines=12> */
.L_x_173:
[----:B------:R-:W-:Y:S05]  /*8f50*/  BSYNC B1 ;  /* 0x0000000000017941 */ /* 0x000fea0003800000 */
.L_x_172:
        /* <DEDUP_REMOVED lines=12> */
.L_x_175:
[----:B------:R-:W-:Y:S05]  /*9020*/  BSYNC B1 ;  /* 0x0000000000017941 */ /* 0x000fea0003800000 */
.L_x_174:
        /* <DEDUP_REMOVED lines=12> */
.L_x_177:
[----:B------:R-:W-:Y:S05]  /*90f0*/  BSYNC B1 ;  /* 0x0000000000017941 */ /* 0x000fea0003800000 */
.L_x_176:
        /* <DEDUP_REMOVED lines=12> */
.L_x_179:
[----:B------:R-:W-:Y:S05]  /*91c0*/  BSYNC B1 ;  /* 0x0000000000017941 */ /* 0x000fea0003800000 */
.L_x_178:
        /* <DEDUP_REMOVED lines=12> */
.L_x_181:
[----:B------:R-:W-:Y:S05]  /*9290*/  BSYNC B1 ;  /* 0x0000000000017941 */ /* 0x000fea0003800000 */
.L_x_180:
        /* <DEDUP_REMOVED lines=12> */
.L_x_183:
[----:B------:R-:W-:Y:S05]  /*9360*/  BSYNC B1 ;  /* 0x0000000000017941 */ /* 0x000fea0003800000 */
.L_x_182:
        /* <DEDUP_REMOVED lines=12> */
.L_x_185:
[----:B------:R-:W-:Y:S05]  /*9430*/  BSYNC B1 ;  /* 0x0000000000017941 */ /* 0x000fea0003800000 */
.L_x_184:
        /* <DEDUP_REMOVED lines=12> */
.L_x_187:
[----:B------:R-:W-:Y:S05]  /*9500*/  BSYNC B1 ;  /* 0x0000000000017941 */ /* 0x000fea0003800000 */
.L_x_186:
        /* <DEDUP_REMOVED lines=12> */
.L_x_189:
[----:B------:R-:W-:Y:S05]  /*95d0*/  BSYNC B1 ;  /* 0x0000000000017941 */ /* 0x000fea0003800000 */
.L_x_188:
        /* <DEDUP_REMOVED lines=12> */
.L_x_191:
[----:B------:R-:W-:Y:S05]  /*96a0*/  BSYNC B1 ;  /* 0x0000000000017941 */ /* 0x000fea0003800000 */
.L_x_190:
[----:B-----5:R-:W-:Y:S01]  /*96b0*/  LOP3.LUT R32, R32, 0xff, RZ, 0xc0, !PT ;  /* 0x000000ff20207812 */ /* 0x020fe200078ec0ff */
[----:B------:R-:W-:Y:S01]  /*96c0*/  BSSY B1, `(.L_x_192) ;  /* 0x000000b000017945 */ /* 0x000fe20003800000 */
[----:B------:R-:W-:Y:S02]  /*96d0*/  ISETP.LT.OR P5, PT, R35, 0x99, !P1 ;  /* 0x000000992300780c */ /* 0x000fe40004fa1670 */
[----:B------:R-:W-:-:S05]  /*96e0*/  F2FP.F16.E5M2.UNPACK_B R32, R32 ;  /* 0x00000020ff20723e */ /* 0x000fca00020004ff */
[----:B------:R-:W-:-:S05]  /*96f0*/  HADD2.F32 R32, -RZ, R32.H0_H0 ;  /* 0x20000020ff207230 */ /* 0x000fca0000004100 */
[----:B------:R-:W-:-:S04]  /*9700*/  FMUL R32, R32, UR21 ;  /* 0x0000001520207c20 */ /* 0x000fc80008400000 */
[----:B------:R-:W-:Y:S01]  /*9710*/  FFMA R32, R23, UR20, R32 ;  /* 0x0000001417207c23 */ /* 0x000fe20008000020 */
[----:B------:R-:W-:-:S04]  /*9720*/  PRMT R23, RZ, 0x7610, R23 ;  /* 0x00007610ff177816 */ /* 0x000fc80000000017 */
[----:B----4-:R-:W-:-:S05]  /*9730*/  F2FP.SATFINITE.E5M2.F32.PACK_AB_MERGE_C R33, RZ, R32, RZ ;  /* 0x00000020ff21723e */ /* 0x010fca00048060ff */
[----:B------:R4:W-:Y:S01]  /*9740*/  @!P4 STG.E.U8 desc[UR18][R26.64+0x91], R33 ;  /* 0x000091211a00c986 */ /* 0x0009e2000c101112 */
[----:B------:R-:W-:Y:S05]  /*9750*/  @P5 BRA `(.L_x_193) ;  /* 0x0000000000045947 */ /* 0x000fea0003800000 */
[----:B------:R0:W5:Y:S02]  /*9760*/  LDG.E.U8 R23, desc[UR18][R28.64+0x98] ;  /* 0x000098121c177981 */ /* 0x000164000c1e1100 */
.L_x_193:
[----:B------:R-:W-:Y:S05]  /*9770*/  BSYNC B1 ;  /* 0x0000000000017941 */ /* 0x000fea0003800000 */
.L_x_192:
        /* <DEDUP_REMOVED lines=8> */
[----:B------:R-:W-:-:S05]  /*9800*/  F2FP.SATFINITE.E5M2.F32.PACK_AB_MERGE_C R23, RZ, R23, RZ ;  /* 0x00000017ff17723e */ /* 0x000fca00048060ff */
[----:B------:R0:W-:Y:S01]  /*9810*/  @!P5 STG.E.U8 desc[UR18][R24.64+0x98], R23 ;  /* 0x000098171800d986 */ /* 0x0001e2000c101112 */
[----:B------:R-:W-:Y:S05]  /*9820*/  @P4 BRA `(.L_x_195) ;  /* 0x0000000000044947 */ /* 0x000fea0003800000 */
[----:B------:R0:W5:Y:S02]  /*9830*/  LDG.E.U8 R22, desc[UR18][R28.64+0x99] ;  /* 0x000099121c167981 */ /* 0x000164000c1e1100 */
.L_x_195:
[----:B------:R-:W-:Y:S05]  /*9840*/  BSYNC B1 ;  /* 0x0000000000017941 */ /* 0x000fea0003800000 */
.L_x_194:
        /* <DEDUP_REMOVED lines=8> */
[----:B0-----:R-:W-:-:S05]  /*98d0*/  F2FP.SATFINITE.E5M2.F32.PACK_AB_MERGE_C R23, RZ, R22, RZ ;  /* 0x00000016ff17723e */ /* 0x001fca00048060ff */
[----:B------:R0:W-:Y:S01]  /*98e0*/  @!P4 STG.E.U8 desc[UR18][R24.64+0x99], R23 ;  /* 0x000099171800c986 */ /* 0x0001e2000c101112 */
[----:B------:R-:W-:Y:S05]  /*98f0*/  @P5 BRA `(.L_x_197) ;  /* 0x0000000000045947 */ /* 0x000fea0003800000 */
[----:B------:R0:W5:Y:S02]  /*9900*/  LDG.E.U8 R21, desc[UR18][R30.64+0x98] ;  /* 0x000098121e157981 */ /* 0x000164000c1e1100 */
.L_x_197:
[----:B------:R-:W-:Y:S05]  /*9910*/  BSYNC B1 ;  /* 0x0000000000017941 */ /* 0x000fea0003800000 */
.L_x_196:
        /* <DEDUP_REMOVED lines=12> */
.L_x_199:
[----:B------:R-:W-:Y:S05]  /*99e0*/  BSYNC B1 ;  /* 0x0000000000017941 */ /* 0x000fea0003800000 */
.L_x_198:
        /* <DEDUP_REMOVED lines=12> */
.L_x_201:
[----:B------:R-:W-:Y:S05]  /*9ab0*/  BSYNC B1 ;  /* 0x0000000000017941 */ /* 0x000fea0003800000 */
.L_x_200:
        /* <DEDUP_REMOVED lines=12> */
.L_x_203:
[----:B------:R-:W-:Y:S05]  /*9b80*/  BSYNC B1 ;  /* 0x0000000000017941 */ /* 0x000fea0003800000 */
.L_x_202:
        /* <DEDUP_REMOVED lines=12> */
.L_x_205:
[----:B------:R-:W-:Y:S05]  /*9c50*/  BSYNC B1 ;  /* 0x0000000000017941 */ /* 0x000fea0003800000 */
.L_x_204:
        /* <DEDUP_REMOVED lines=12> */
.L_x_207:
[----:B------:R-:W-:Y:S05]  /*9d20*/  BSYNC B1 ;  /* 0x0000000000017941 */ /* 0x000fea0003800000 */
.L_x_206:
        /* <DEDUP_REMOVED lines=12> */
.L_x_209:
[----:B------:R-:W-:Y:S05]  /*9df0*/  BSYNC B1 ;  /* 0x0000000000017941 */ /* 0x000fea0003800000 */
.L_x_208:
        /* <DEDUP_REMOVED lines=12> */
.L_x_211:
[----:B------:R-:W-:Y:S05]  /*9ec0*/  BSYNC B1 ;  /* 0x0000000000017941 */ /* 0x000fea0003800000 */
.L_x_210:
        /* <DEDUP_REMOVED lines=12> */
.L_x_213:
[----:B------:R-:W-:Y:S05]  /*9f90*/  BSYNC B1 ;  /* 0x0000000000017941 */ /* 0x000fea0003800000 */
.L_x_212:
        /* <DEDUP_REMOVED lines=12> */
.L_x_215:
[----:B------:R-:W-:Y:S05]  /*a060*/  BSYNC B1 ;  /* 0x0000000000017941 */ /* 0x000fea0003800000 */
.L_x_214:
        /* <DEDUP_REMOVED lines=12> */
.L_x_217:
[----:B------:R-:W-:Y:S05]  /*a130*/  BSYNC B1 ;  /* 0x0000000000017941 */ /* 0x000fea0003800000 */
.L_x_216:
        /* <DEDUP_REMOVED lines=12> */
.L_x_219:
[----:B------:R-:W-:Y:S05]  /*a200*/  BSYNC B1 ;  /* 0x0000000000017941 */ /* 0x000fea0003800000 */
.L_x_218:
        /* <DEDUP_REMOVED lines=12> */
.L_x_221:
[----:B------:R-:W-:Y:S05]  /*a2d0*/  BSYNC B1 ;  /* 0x0000000000017941 */ /* 0x000fea0003800000 */
.L_x_220:
        /* <DEDUP_REMOVED lines=12> */
.L_x_223:
[----:B------:R-:W-:Y:S05]  /*a3a0*/  BSYNC B1 ;  /* 0x0000000000017941 */ /* 0x000fea0003800000 */
.L_x_222:
        /* <DEDUP_REMOVED lines=12> */
.L_x_225:
[----:B------:R-:W-:Y:S05]  /*a470*/  BSYNC B1 ;  /* 0x0000000000017941 */ /* 0x000fea0003800000 */
.L_x_224:
        /* <DEDUP_REMOVED lines=12> */
.L_x_227:
[----:B------:R-:W-:Y:S05]  /*a540*/  BSYNC B1 ;  /* 0x0000000000017941 */ /* 0x000fea0003800000 */
.L_x_226:
        /* <DEDUP_REMOVED lines=12> */
.L_x_229:
[----:B------:R-:W-:Y:S05]  /*a610*/  BSYNC B1 ;  /* 0x0000000000017941 */ /* 0x000fea0003800000 */
.L_x_228:
        /* <DEDUP_REMOVED lines=12> */
.L_x_231:
[----:B------:R-:W-:Y:S05]  /*a6e0*/  BSYNC B1 ;  /* 0x0000000000017941 */ /* 0x000fea0003800000 */
.L_x_230:
        /* <DEDUP_REMOVED lines=12> */
.L_x_233:
[----:B------:R-:W-:Y:S05]  /*a7b0*/  BSYNC B1 ;  /* 0x0000000000017941 */ /* 0x000fea0003800000 */
.L_x_232:
        /* <DEDUP_REMOVED lines=12> */
.L_x_235:
[----:B------:R-:W-:Y:S05]  /*a880*/  BSYNC B1 ;  /* 0x0000000000017941 */ /* 0x000fea0003800000 */
.L_x_234:
[----:B-----5:R-:W-:Y:S01]  /*a890*/  LOP3.LUT R2, R2, 0xff, RZ, 0xc0, !PT ;  /* 0x000000ff02027812 */ /* 0x020fe200078ec0ff */
[----:B------:R-:W-:Y:S01]  /*a8a0*/  BSSY B1, `(.L_x_236) ;  /* 0x000000b000017945 */ /* 0x000fe20003800000 */
[----:B------:R-:W-:Y:S02]  /*a8b0*/  ISETP.LT.OR P5, PT, R35, 0xc1, !P2 ;  /* 0x000000c12300780c */ /* 0x000fe400057a1670 */
[----:B------:R-:W-:-:S05]  /*a8c0*/  F2FP.F16.E5M2.UNPACK_B R2, R2 ;  /* 0x00000002ff02723e */ /* 0x000fca00020004ff */
[----:B------:R-:W-:-:S05]  /*a8d0*/  HADD2.F32 R2, -RZ, R2.H0_H0 ;  /* 0x20000002ff027230 */ /* 0x000fca0000004100 */
[----:B0-----:R-:W-:-:S04]  /*a8e0*/  FMUL R3, R2, UR21 ;  /* 0x0000001502037c20 */ /* 0x001fc80008400000 */
[----:B------:R-:W-:Y:S01]  /*a8f0*/  FFMA R3, R0, UR20, R3 ;  /* 0x0000001400037c23 */ /* 0x000fe20008000003 */
[----:B------:R-:W-:-:S04]  /*a900*/  PRMT R0, RZ, 0x7610, R0 ;  /* 0x00007610ff007816 */ /* 0x000fc80000000000 */
[----:B------:R-:W-:-:S05]  /*a910*/  F2FP.SATFINITE.E5M2.F32.PACK_AB_MERGE_C R3, RZ, R3, RZ ;  /* 0x00000003ff03723e */ /* 0x000fca00048060ff */
[----:B------:R0:W-:Y:S01]  /*a920*/  @!P4 STG.E.U8 desc[UR18][R24.64+0xc1], R3 ;  /* 0x0000c1031800c986 */ /* 0x0001e2000c101112 */
[----:B------:R-:W-:Y:S05]  /*a930*/  @P5 BRA `(.L_x_237) ;  /* 0x0000000000045947 */ /* 0x000fea0003800000 */
[----:B------:R0:W5:Y:S02]  /*a940*/  LDG.E.U8 R0, desc[UR18][R30.64+0xc0] ;  /* 0x0000c0121e007981 */ /* 0x000164000c1e1100 */
.L_x_237:
[----:B------:R-:W-:Y:S05]  /*a950*/  BSYNC B1 ;  /* 0x0000000000017941 */ /* 0x000fea0003800000 */
.L_x_236:
[----:B------:R-:W2:Y:S01]  /*a960*/  LDL.LU R2, [R1] ;  /* 0x0000000001027983 */ /* 0x000ea20000300800 */
[----:B-----5:R-:W-:Y:S01]  /*a970*/  LOP3.LUT R0, R0, 0xff, RZ, 0xc0, !PT ;  /* 0x000000ff00007812 */ /* 0x020fe200078ec0ff */
[----:B------:R-:W-:Y:S01]  /*a980*/  BSSY B1, `(.L_x_238) ;  /* 0x000000b000017945 */ /* 0x000fe20003800000 */
[----:B------:R-:W-:Y:S02]  /*a990*/  ISETP.LT.OR P4, PT, R35, 0xc2, !P2 ;  /* 0x000000c22300780c */ /* 0x000fe40005781670 */
[----:B------:R-:W-:-:S05]  /*a9a0*/  F2FP.F16.E5M2.UNPACK_B R0, R0 ;  /* 0x00000000ff00723e */ /* 0x000fca00020004ff */
[----:B------:R-:W-:-:S05]  /*a9b0*/  HADD2.F32 R0, -RZ, R0.H0_H0 ;  /* 0x20000000ff007230 */ /* 0x000fca0000004100 */
[----:B------:R-:W-:-:S04]  /*a9c0*/  FMUL R0, R0, UR21 ;  /* 0x0000001500007c20 */ /* 0x000fc80008400000 */
[----:B--2---:R-:W-:-:S05]  /*a9d0*/  FFMA R0, R2, UR20, R0 ;  /* 0x0000001402007c23 */ /* 0x004fca0008000000 */
[----:B0-----:R-:W-:Y:S02]  /*a9e0*/  F2FP.SATFINITE.E5M2.F32.PACK_AB_MERGE_C R3, RZ, R0, RZ ;  /* 0x00000000ff03723e */ /* 0x001fe400048060ff */
[----:B------:R-:W-:-:S03]  /*a9f0*/  PRMT R0, RZ, 0x7610, R0 ;  /* 0x00007610ff007816 */ /* 0x000fc60000000000 */
[----:B------:R0:W-:Y:S01]  /*aa00*/  @!P5 STG.E.U8 desc[UR18][R26.64+0xc0], R3 ;  /* 0x0000c0031a00d986 */ /* 0x0001e2000c101112 */
[----:B------:R-:W-:Y:S05]  /*aa10*/  @P4 BRA `(.L_x_239) ;  /* 0x0000000000044947 */ /* 0x000fea0003800000 */
[----:B------:R2:W5:Y:S02]  /*aa20*/  LDG.E.U8 R0, desc[UR18][R30.64+0xc1] ;  /* 0x0000c1121e007981 */ /* 0x000564000c1e1100 */
.L_x_239:
[----:B------:R-:W-:Y:S05]  /*aa30*/  BSYNC B1 ;  /* 0x0000000000017941 */ /* 0x000fea0003800000 */
.L_x_238:
[----:B------:R-:W3:Y:S01]  /*aa40*/  LDL.LU R2, [R1+0x4] ;  /* 0x0000040001027983 */ /* 0x000ee20000300800 */
[----:B-----5:R-:W-:Y:S01]  /*aa50*/  LOP3.LUT R0, R0, 0xff, RZ, 0xc0, !PT ;  /* 0x000000ff00007812 */ /* 0x020fe200078ec0ff */
[----:B------:R-:W-:Y:S01]  /*aa60*/  BSSY B1, `(.L_x_240) ;  /* 0x000000b000017945 */ /* 0x000fe20003800000 */
[----:B------:R-:W-:Y:S02]  /*aa70*/  ISETP.LT.OR P5, PT, R35, 0xc9, !P1 ;  /* 0x000000c92300780c */ /* 0x000fe40004fa1670 */
[----:B------:R-:W-:-:S05]  /*aa80*/  F2FP.F16.E5M2.UNPACK_B R0, R0 ;  /* 0x00000000ff00723e */ /* 0x000fca00020004ff */
[----:B------:R-:W-:-:S05]  /*aa90*/  HADD2.F32 R0, -RZ, R0.H0_H0 ;  /* 0x20000000ff007230 */ /* 0x000fca0000004100 */
[----:B------:R-:W-:-:S04]  /*aaa0*/  FMUL R0, R0, UR21 ;  /* 0x0000001500007c20 */ /* 0x000fc80008400000 */
[----:B---3--:R-:W-:-:S05]  /*aab0*/  FFMA R0, R2, UR20, R0 ;  /* 0x0000001402007c23 */ /* 0x008fca0008000000 */
[----:B0-----:R-:W-:Y:S02]  /*aac0*/  F2FP.SATFINITE.E5M2.F32.PACK_AB_MERGE_C R3, RZ, R0, RZ ;  /* 0x00000000ff03723e */ /* 0x001fe400048060ff */
[----:B------:R-:W-:-:S03]  /*aad0*/  PRMT R0, RZ, 0x7610, R0 ;  /* 0x00007610ff007816 */ /* 0x000fc60000000000 */
[----:B------:R0:W-:Y:S01]  /*aae0*/  @!P4 STG.E.U8 desc[UR18][R26.64+0xc1], R3 ;  /* 0x0000c1031a00c986 */ /* 0x0001e2000c101112 */
[----:B------:R-:W-:Y:S05]  /*aaf0*/  @P5 BRA `(.L_x_241) ;  /* 0x0000000000045947 */ /* 0x000fea0003800000 */
[----:B------:R3:W5:Y:S02]  /*ab00*/  LDG.E.U8 R0, desc[UR18][R28.64+0xc8] ;  /* 0x0000c8121c007981 */ /* 0x000764000c1e1100 */
.L_x_241:
[----:B------:R-:W-:Y:S05]  /*ab10*/  BSYNC B1 ;  /* 0x0000000000017941 */ /* 0x000fea0003800000 */
.L_x_240:
[----:B------:R-:W2:Y:S01]  /*ab20*/  LDL.LU R2, [R1+0x8] ;  /* 0x0000080001027983 */ /* 0x000ea20000300800 */
        /* <DEDUP_REMOVED lines=12> */
.L_x_243:
[----:B------:R-:W-:Y:S05]  /*abf0*/  BSYNC B1 ;  /* 0x0000000000017941 */ /* 0x000fea0003800000 */
.L_x_242:
        /* <DEDUP_REMOVED lines=13> */
.L_x_245:
[----:B------:R-:W-:Y:S05]  /*acd0*/  BSYNC B1 ;  /* 0x0000000000017941 */ /* 0x000fea0003800000 */
.L_x_244:
        /* <DEDUP_REMOVED lines=13> */
.L_x_247:
[----:B------:R-:W-:Y:S05]  /*adb0*/  BSYNC B1 ;  /* 0x0000000000017941 */ /* 0x000fea0003800000 */
.L_x_246:
        /* <DEDUP_REMOVED lines=13> */
.L_x_249:
[----:B------:R-:W-:Y:S05]  /*ae90*/  BSYNC B1 ;  /* 0x0000000000017941 */ /* 0x000fea0003800000 */
.L_x_248:
        /* <DEDUP_REMOVED lines=13> */
.L_x_251:
[----:B------:R-:W-:Y:S05]  /*af70*/  BSYNC B1 ;  /* 0x0000000000017941 */ /* 0x000fea0003800000 */
.L_x_250:
        /* <DEDUP_REMOVED lines=13> */
.L_x_253:
[----:B------:R-:W-:Y:S05]  /*b050*/  BSYNC B1 ;  /* 0x0000000000017941 */ /* 0x000fea0003800000 */
.L_x_252:
        /* <DEDUP_REMOVED lines=13> */
.L_x_255:
[----:B------:R-:W-:Y:S05]  /*b130*/  BSYNC B1 ;  /* 0x0000000000017941 */ /* 0x000fea0003800000 */
.L_x_254:
        /* <DEDUP_REMOVED lines=13> */
.L_x_257:
[----:B------:R-:W-:Y:S05]  /*b210*/  BSYNC B1 ;  /* 0x0000000000017941 */ /* 0x000fea0003800000 */
.L_x_256:
        /* <DEDUP_REMOVED lines=13> */
.L_x_259:
[----:B------:R-:W-:Y:S05]  /*b2f0*/  BSYNC B1 ;  /* 0x0000000000017941 */ /* 0x000fea0003800000 */
.L_x_258:
        /* <DEDUP_REMOVED lines=13> */
.L_x_261:
[----:B------:R-:W-:Y:S05]  /*b3d0*/  BSYNC B1 ;  /* 0x0000000000017941 */ /* 0x000fea0003800000 */
.L_x_260:
        /* <DEDUP_REMOVED lines=13> */
.L_x_263:
[----:B------:R-:W-:Y:S05]  /*b4b0*/  BSYNC B1 ;  /* 0x0000000000017941 */ /* 0x000fea0003800000 */
.L_x_262:
        /* <DEDUP_REMOVED lines=13> */
.L_x_265:
[----:B------:R-:W-:Y:S05]  /*b590*/  BSYNC B1 ;  /* 0x0000000000017941 */ /* 0x000fea0003800000 */
.L_x_264:
        /* <DEDUP_REMOVED lines=13> */
.L_x_267:
[----:B------:R-:W-:Y:S05]  /*b670*/  BSYNC B1 ;  /* 0x0000000000017941 */ /* 0x000fea0003800000 */
.L_x_266:
        /* <DEDUP_REMOVED lines=13> */
.L_x_269:
[----:B------:R-:W-:Y:S05]  /*b750*/  BSYNC B1 ;  /* 0x0000000000017941 */ /* 0x000fea0003800000 */
.L_x_268:
        /* <DEDUP_REMOVED lines=13> */
.L_x_271:
[----:B------:R-:W-:Y:S05]  /*b830*/  BSYNC B1 ;  /* 0x0000000000017941 */ /* 0x000fea0003800000 */
.L_x_270:
        /* <DEDUP_REMOVED lines=13> */
.L_x_273:
[----:B------:R-:W-:Y:S05]  /*b910*/  BSYNC B1 ;  /* 0x0000000000017941 */ /* 0x000fea0003800000 */
.L_x_272:
        /* <DEDUP_REMOVED lines=13> */
.L_x_275:
[----:B------:R-:W-:Y:S05]  /*b9f0*/  BSYNC B1 ;  /* 0x0000000000017941 */ /* 0x000fea0003800000 */
.L_x_274:
        /* <DEDUP_REMOVED lines=13> */
.L_x_277:
[----:B------:R-:W-:Y:S05]  /*bad0*/  BSYNC B1 ;  /* 0x0000000000017941 */ /* 0x000fea0003800000 */
.L_x_276:
        /* <DEDUP_REMOVED lines=13> */
.L_x_279:
[----:B------:R-:W-:Y:S05]  /*bbb0*/  BSYNC B1 ;  /* 0x0000000000017941 */ /* 0x000fea0003800000 */
.L_x_278:
        /* <DEDUP_REMOVED lines=13> */
.L_x_281:
[----:B------:R-:W-:Y:S05]  /*bc90*/  BSYNC B1 ;  /* 0x0000000000017941 */ /* 0x000fea0003800000 */
.L_x_280:
        /* <DEDUP_REMOVED lines=13> */
.L_x_283:
[----:B------:R-:W-:Y:S05]  /*bd70*/  BSYNC B1 ;  /* 0x0000000000017941 */ /* 0x000fea0003800000 */
.L_x_282:
        /* <DEDUP_REMOVED lines=13> */
.L_x_285:
[----:B------:R-:W-:Y:S05]  /*be50*/  BSYNC B1 ;  /* 0x0000000000017941 */ /* 0x000fea0003800000 */
.L_x_284:
        /* <DEDUP_REMOVED lines=13> */
.L_x_287:
[----:B------:R-:W-:Y:S05]  /*bf30*/  BSYNC B1 ;  /* 0x0000000000017941 */ /* 0x000fea0003800000 */
.L_x_286:
        /* <DEDUP_REMOVED lines=13> */
.L_x_289:
[----:B------:R-:W-:Y:S05]  /*c010*/  BSYNC B1 ;  /* 0x0000000000017941 */ /* 0x000fea0003800000 */
.L_x_288:
        /* <DEDUP_REMOVED lines=13> */
.L_x_291:
[----:B------:R-:W-:Y:S05]  /*c0f0*/  BSYNC B1 ;  /* 0x0000000000017941 */ /* 0x000fea0003800000 */
.L_x_290:
        /* <DEDUP_REMOVED lines=13> */
.L_x_293:
[----:B------:R-:W-:Y:S05]  /*c1d0*/  BSYNC B1 ;  /* 0x0000000000017941 */ /* 0x000fea0003800000 */
.L_x_292:
        /* <DEDUP_REMOVED lines=13> */
.L_x_295:
[----:B------:R-:W-:Y:S05]  /*c2b0*/  BSYNC B1 ;  /* 0x0000000000017941 */ /* 0x000fea0003800000 */
.L_x_294:
[----:B------:R-:W-:Y:S05]  /*c2c0*/  @P2 BRA `(.L_x_296) ;  /* 0x0000002000a42947 */ /* 0x000fea0003800000 */
[----:B------:R-:W2:Y:S01]  /*c2d0*/  LDL.LU R2, [R1+0x74] ;  /* 0x0000740001027983 */ /* 0x000ea20000300800 */
[----:B-----5:R-:W-:-:S04]  /*c2e0*/  LOP3.LUT R0, R0, 0xff, RZ, 0xc0, !PT ;  /* 0x000000ff00007812 */ /* 0x020fc800078ec0ff */
[----:B------:R-:W-:-:S05]  /*c2f0*/  F2FP.F16.E5M2.UNPACK_B R0, R0 ;  /* 0x00000000ff00723e */ /* 0x000fca00020004ff */
[----:B------:R-:W-:-:S05]  /*c300*/  HADD2.F32 R0, -RZ, R0.H0_H0 ;  /* 0x20000000ff007230 */ /* 0x000fca0000004100 */
[----:B------:R-:W-:-:S04]  /*c310*/  FMUL R0, R0, UR21 ;  /* 0x0000001500007c20 */ /* 0x000fc80008400000 */
[----:B--2---:R-:W-:-:S05]  /*c320*/  FFMA R0, R2, UR20, R0 ;  /* 0x0000001402007c23 */ /* 0x004fca0008000000 */
[----:B0-----:R-:W-:-:S05]  /*c330*/  F2FP.SATFINITE.E5M2.F32.PACK_AB_MERGE_C R3, RZ, R0, RZ ;  /* 0x00000000ff03723e */ /* 0x001fca00048060ff */
[----:B------:R0:W-:Y:S01]  /*c340*/  STG.E.U8 desc[UR18][R26.64+0xf9], R3 ;  /* 0x0000f9031a007986 */ /* 0x0001e2000c101112 */
[----:B------:R-:W-:Y:S05]  /*c350*/  BRA `(.L_x_296) ;  /* 0x0000002000807947 */ /* 0x000fea0003800000 */
.L_x_39:
[C---:B------:R-:W-:Y:S01]  /*c360*/  ISETP.GE.AND P2, PT, R38.reuse, 0x1, PT ;  /* 0x000000012600780c */ /* 0x040fe20003f46270 */
[----:B------:R-:W2:Y:S01]  /*c370*/  LDL.LU R227, [R1+0x14] ;  /* 0x0000140001e37983 */ /* 0x000ea20000300800 */
[----:B------:R-:W-:Y:S01]  /*c380*/  ISETP.GE.AND P1, PT, R38, 0x9, PT ;  /* 0x000000092600780c */ /* 0x000fe20003f26270 */
[----:B------:R-:W-:Y:S01]  /*c390*/  FMUL R226, R226, UR20 ;  /* 0x00000014e2e27c20 */ /* 0x000fe20008400000 */
[----:B------:R-:W-:Y:S01]  /*c3a0*/  ISETP.LT.OR P4, PT, R35, 0x1, !P2 ;  /* 0x000000012300780c */ /* 0x000fe20005781670 */
[----:B------:R-:W-:Y:S01]  /*c3b0*/  FMUL R225, R225, UR20 ;  /* 0x00000014e1e17c20 */ /* 0x000fe20008400000 */
[C---:B------:R-:W-:Y:S01]  /*c3c0*/  ISETP.LT.OR P5, PT, R35.reuse, 0x2, !P2 ;  /* 0x000000022300780c */ /* 0x040fe200057a1670 */
[----:B------:R-:W-:Y:S01]  /*c3d0*/  FMUL R224, R224, UR20 ;  /* 0x00000014e0e07c20 */ /* 0x000fe20008400000 */
[----:B------:R-:W-:Y:S02]  /*c3e0*/  ISETP.LT.OR P6, PT, R35, 0x1, !P1 ;  /* 0x000000012300780c */ /* 0x000fe40004fc1670 */
[----:B------:R-:W-:-:S02]  /*c3f0*/  F2FP.SATFINITE.E5M2.F32.PACK_AB_MERGE_C R29, RZ, R226, RZ ;  /* 0x000000e2ff1d723e */ /* 0x000fc400048060ff */
[----:B------:R-:W-:Y:S01]  /*c400*/  F2FP.SATFINITE.E5M2.F32.PACK_AB_MERGE_C R225, RZ, R225, RZ ;  /* 0x000000e1ffe1723e */ /* 0x000fe200048060ff */
[----:B------:R-:W-:Y:S01]  /*c410*/  FMUL R223, R223, UR20 ;  /* 0x00000014dfdf7c20 */ /* 0x000fe20008400000 */
[----:B------:R-:W-:Y:S01]  /*c420*/  F2FP.SATFINITE.E5M2.F32.PACK_AB_MERGE_C R31, RZ, R224, RZ ;  /* 0x000000e0ff1f723e */ /* 0x000fe200048060ff */
[----:B------:R-:W-:Y:S01]  /*c430*/  FMUL R222, R222, UR20 ;  /* 0x00000014dede7c20 */ /* 0x000fe20008400000 */
[----:B------:R-:W-:Y:S01]  /*c440*/  FMUL R221, R221, UR20 ;  /* 0x00000014dddd7c20 */ /* 0x000fe20008400000 */
[----:B------:R0:W-:Y:S01]  /*c450*/  @!P4 STG.E.U8 desc[UR18][R24.64], R29 ;  /* 0x0000001d1800c986 */ /* 0x0001e2000c101112 */
[----:B------:R-:W-:-:S03]  /*c460*/  ISETP.LT.OR P4, PT, R35, 0x2, !P1 ;  /* 0x000000022300780c */ /* 0x000fc60004f81670 */
[----:B------:R-:W-:Y:S01]  /*c470*/  @!P5 STG.E.U8 desc[UR18][R24.64+0x1], R225 ;  /* 0x000001e11800d986 */ /* 0x000fe2000c101112 */
[----:B------:R-:W-:-:S03]  /*c480*/  ISETP.LT.OR P5, PT, R35, 0x9, !P2 ;  /* 0x000000092300780c */ /* 0x000fc600057a1670 */
[----:B------:R1:W-:Y:S01]  /*c490*/  @!P6 STG.E.U8 desc[UR18][R26.64], R31 ;  /* 0x0000001f1a00e986 */ /* 0x0003e2000c101112 */
[----:B------:R-:W-:Y:S02]  /*c4a0*/  ISETP.LT.OR P6, PT, R35, 0xa, !P2 ;  /* 0x0000000a2300780c */ /* 0x000fe400057c1670 */
[----:B------:R-:W-:Y:S01]  /*c4b0*/  F2FP.SATFINITE.E5M2.F32.PACK_AB_MERGE_C R223, RZ, R223, RZ ;  /* 0x000000dfffdf723e */ /* 0x000fe200048060ff */
[----:B------:R-:W-:Y:S01]  /*c4c0*/  FMUL R219, R219, UR20 ;  /* 0x00000014dbdb7c20 */ /* 0x000fe20008400000 */
[----:B------:R-:W-:Y:S01]  /*c4d0*/  F2FP.SATFINITE.E5M2.F32.PACK_AB_MERGE_C R33, RZ, R222, RZ ;  /* 0x000000deff21723e */ /* 0x000fe200048060ff */
[----:B------:R-:W-:Y:S01]  /*c4e0*/  FMUL R220, R220, UR20 ;  /* 0x00000014dcdc7c20 */ /* 0x000fe20008400000 */
[----:B------:R-:W-:Y:S01]  /*c4f0*/  F2FP.SATFINITE.E5M2.F32.PACK_AB_MERGE_C R221, RZ, R221, RZ ;  /* 0x000000ddffdd723e */ /* 0x000fe200048060ff */
[----:B------:R-:W-:Y:S01]  /*c500*/  @!P4 STG.E.U8 desc[UR18][R26.64+0x1], R223 ;  /* 0x000001df1a00c986 */ /* 0x000fe2000c101112 */
[----:B------:R-:W-:-:S03]  /*c510*/  ISETP.LT.OR P4, PT, R35, 0x9, !P1 ;  /* 0x000000092300780c */ /* 0x000fc60004f81670 */
[----:B------:R3:W-:Y:S01]  /*c520*/  @!P5 STG.E.U8 desc[UR18][R24.64+0x8], R33 ;  /* 0x000008211800d986 */ /* 0x0007e2000c101112 */
[----:B------:R-:W-:-:S03]  /*c530*/  ISETP.LT.OR P5, PT, R35, 0xa, !P1 ;  /* 0x0000000a2300780c */ /* 0x000fc60004fa1670 */
[----:B------:R-:W-:Y:S01]  /*c540*/  @!P6 STG.E.U8 desc[UR18][R24.64+0x9], R221 ;  /* 0x000009dd1800e986 */ /* 0x000fe2000c101112 */
[----:B------:R-:W-:Y:S01]  /*c550*/  ISETP.LT.OR P6, PT, R35, 0x11, !P2 ;  /* 0x000000112300780c */ /* 0x000fe200057c1670 */
[----:B------:R-:W-:Y:S01]  /*c560*/  FMUL R218, R218, UR20 ;  /* 0x00000014dada7c20 */ /* 0x000fe20008400000 */
[----:B------:R-:W-:Y:S01]  /*c570*/  F2FP.SATFINITE.E5M2.F32.PACK_AB_MERGE_C R219, RZ, R219, RZ ;  /* 0x000000dbffdb723e */ /* 0x000fe200048060ff */
[----:B------:R-:W-:Y:S01]  /*c580*/  FMUL R217, R217, UR20 ;  /* 0x00000014d9d97c20 */ /* 0x000fe20008400000 */
[----:B0-----:R-:W-:Y:S01]  /*c590*/  F2FP.SATFINITE.E5M2.F32.PACK_AB_MERGE_C R29, RZ, R220, RZ ;  /* 0x000000dcff1d723e */ /* 0x001fe200048060ff */
[----:B------:R-:W-:Y:S01]  /*c5a0*/  FMUL R216, R216, UR20 ;  /* 0x00000014d8d87c20 */ /* 0x000fe20008400000 */
[----:B-1----:R-:W-:Y:S01]  /*c5b0*/  F2FP.SATFINITE.E5M2.F32.PACK_AB_MERGE_C R31, RZ, R218, RZ ;  /* 0x000000daff1f723e */ /* 0x002fe200048060ff */
[----:B------:R-:W-:Y:S01]  /*c5c0*/  FMUL R215, R215, UR20 ;  /* 0x00000014d7d77c20 */ /* 0x000fe20008400000 */
[----:B------:R-:W-:Y:S01]  /*c5d0*/  FMUL R213, R213, UR20 ;  /* 0x00000014d5d57c20 */ /* 0x000fe20008400000 */
[----:B------:R-:W-:Y:S01]  /*c5e0*/  @!P5 STG.E.U8 desc[UR18][R26.64+0x9], R219 ;  /* 0x000009db1a00d986 */ /* 0x000fe2000c101112 */
[----:B------:R-:W-:-:S03]  /*c5f0*/  ISETP.LT.OR P5, PT, R35, 0x12, !P2 ;  /* 0x000000122300780c */ /* 0x000fc600057a1670 */
[----:B------:R0:W-:Y:S01]  /*c600*/  @!P4 STG.E.U8 desc[UR18][R26.64+0x8], R29 ;  /* 0x0000081d1a00c986 */ /* 0x0001e2000c101112 */
[----:B------:R-:W-:-:S03]  /*c610*/  ISETP.LT.OR P4, PT, R35, 0x11, !P1 ;  /* 0x000000112300780c */ /* 0x000fc60004f81670 */
[----:B------:R1:W-:Y:S01]  /*c620*/  @!P6 STG.E.U8 desc[UR18][R24.64+0x10], R31 ;  /* 0x0000101f1800e986 */ /* 0x0003e2000c101112 */
[C---:B------:R-:W-:Y:S02]  /*c630*/  ISETP.LT.OR P6, PT, R35.reuse, 0x12, !P1 ;  /* 0x000000122300780c */ /* 0x040fe40004fc1670 */
[----:B------:R-:W-:Y:S01]  /*c640*/  F2FP.SATFINITE.E5M2.F32.PACK_AB_MERGE_C R217, RZ, R217, RZ ;  /* 0x000000d9ffd9723e */ /* 0x000fe200048060ff */
[----:B------:R-:W-:Y:S01]  /*c650*/  FMUL R214, R214, UR20 ;  /* 0x00000014d6d67c20 */ /* 0x000fe20008400000 */
[----:B---3--:R-:W-:Y:S01]  /*c660*/  F2FP.SATFINITE.E5M2.F32.PACK_AB_MERGE_C R33, RZ, R216, RZ ;  /* 0x000000d8ff21723e */ /* 0x008fe200048060ff */
[----:B------:R-:W-:Y:S01]  /*c670*/  FMUL R212, R212, UR20 ;  /* 0x00000014d4d47c20 */ /* 0x000fe20008400000 */
[----:B------:R-:W-:Y:S01]  /*c680*/  F2FP.SATFINITE.E5M2.F32.PACK_AB_MERGE_C R215, RZ, R215, RZ ;  /* 0x000000d7ffd7723e */ /* 0x000fe200048060ff */
[----:B------:R-:W-:Y:S01]  /*c690*/  @!P5 STG.E.U8 desc[UR18][R24.64+0x11], R217 ;  /* 0x000011d91800d986 */ /* 0x000fe2000c101112 */
[----:B------:R-:W-:-:S03]  /*c6a0*/  ISETP.LT.OR P5, PT, R35, 0x1a, !P2 ;  /* 0x0000001a2300780c */ /* 0x000fc600057a1670 */
[----:B------:R3:W-:Y:S01]  /*c6b0*/  @!P4 STG.E.U8 desc[UR18][R26.64+0x10], R33 ;  /* 0x000010211a00c986 */ /* 0x0007e2000c101112 */
[----:B------:R-:W-:-:S03]  /*c6c0*/  ISETP.LT.OR P4, PT, R35, 0x19, !P2 ;  /* 0x000000192300780c */ /* 0x000fc60005781670 */
[----:B------:R-:W-:Y:S01]  /*c6d0*/  @!P6 STG.E.U8 desc[UR18][R26.64+0x11], R215 ;  /* 0x000011d71a00e986 */ /* 0x000fe2000c101112 */
[----:B------:R-:W-:Y:S02]  /*c6e0*/  ISETP.LT.OR P6, PT, R35, 0x19, !P1 ;  /* 0x000000192300780c */ /* 0x000fe40004fc1670 */
[----:B------:R-:W-:Y:S01]  /*c6f0*/  F2FP.SATFINITE.E5M2.F32.PACK_AB_MERGE_C R213, RZ, R213, RZ ;  /* 0x000000d5ffd5723e */ /* 0x000fe200048060ff */
[----:B------:R-:W-:Y:S01]  /*c700*/  FMUL R211, R211, UR20 ;  /* 0x00000014d3d37c20 */ /* 0x000fe20008400000 */
[----:B0-----:R-:W-:Y:S01]  /*c710*/  F2FP.SATFINITE.E5M2.F32.PACK_AB_MERGE_C R29, RZ, R214, RZ ;  /* 0x000000d6ff1d723e */ /* 0x001fe200048060ff */
[----:B------:R-:W-:Y:S01]  /*c720*/  FMUL R210, R210, UR20 ;  /* 0x00000014d2d27c20 */ /* 0x000fe20008400000 */
[----:B-1----:R-:W-:Y:S01]  /*c730*/  F2FP.SATFINITE.E5M2.F32.PACK_AB_MERGE_C R31, RZ, R212, RZ ;  /* 0x000000d4ff1f723e */ /* 0x002fe200048060ff */
[----:B------:R-:W-:Y:S01]  /*c740*/  @!P5 STG.E.U8 desc[UR18][R24.64+0x19], R213 ;  /* 0x000019d51800d986 */ /* 0x000fe2000c101112 */
[----:B------:R-:W-:-:S03]  /*c750*/  ISETP.LT.OR P5, PT, R35, 0x1a, !P1 ;  /* 0x0000001a2300780c */ /* 0x000fc60004fa1670 */
[----:B------:R0:W-:Y:S01]  /*c760*/  @!P4 STG.E.U8 desc[UR18][R24.64+0x18], R29 ;  /* 0x0000181d1800c986 */ /* 0x0001e2000c101112 */
[----:B------:R-:W-:-:S03]  /*c770*/  ISETP.LT.OR P4, PT, R35, 0x21, !P2 ;  /* 0x000000212300780c */ /* 0x000fc60005781670 */
[----:B------:R1:W-:Y:S01]  /*c780*/  @!P6 STG.E.U8 desc[UR18][R26.64+0x18], R31 ;  /* 0x0000181f1a00e986 */ /* 0x0003e2000c101112 */
[----:B------:R-:W-:Y:S01]  /*c790*/  ISETP.LT.OR P6, PT, R35, 0x22, !P2 ;  /* 0x000000222300780c */ /* 0x000fe200057c1670 */
[----:B------:R-:W-:Y:S01]  /*c7a0*/  FMUL R209, R209, UR20 ;  /* 0x00000014d1d17c20 */ /* 0x000fe20008400000 */
        /* <DEDUP_REMOVED lines=49> */
[----:B------:R-:W4:Y:S01]  /*cac0*/  LDL.LU R226, [R1+0x10] ;  /* 0x0000100001e27983 */ /* 0x000f220000300800 */
[----:B---3--:R-:W-:Y:S02]  /*cad0*/  F2FP.SATFINITE.E5M2.F32.PACK_AB_MERGE_C R33, RZ, R198, RZ ;  /* 0x000000c6ff21723e */ /* 0x008fe400048060ff */
[----:B------:R-:W-:Y:S01]  /*cae0*/  F2FP.SATFINITE.E5M2.F32.PACK_AB_MERGE_C R197, RZ, R197, RZ ;  /* 0x000000c5ffc5723e */ /* 0x000fe200048060ff */
[----:B------:R-:W-:Y:S01]  /*caf0*/  @!P5 STG.E.U8 desc[UR18][R26.64+0x31], R199 ;  /* 0x000031c71a00d986 */ /* 0x000fe2000c101112 */
[----:B------:R-:W-:-:S03]  /*cb00*/  ISETP.LT.OR P5, PT, R35, 0x3a, !P1 ;  /* 0x0000003a2300780c */ /* 0x000fc60004fa1670 */
[----:B------:R-:W3:Y:S01]  /*cb10*/  LDL.LU R224, [R1+0xc] ;  /* 0x00000c0001e07983 */ /* 0x000ee20000300800 */
[----:B------:R-:W-:-:S03]  /*cb20*/  FMUL R195, R195, UR20 ;  /* 0x00000014c3c37c20 */ /* 0x000fc60008400000 */
[----:B------:R1:W-:Y:S01]  /*cb30*/  @!P4 STG.E.U8 desc[UR18][R24.64+0x38], R33 ;  /* 0x000038211800c986 */ /* 0x0003e2000c101112 */
[----:B------:R-:W-:-:S03]  /*cb40*/  ISETP.LT.OR P4, PT, R35, 0x39, !P1 ;  /* 0x000000392300780c */ /* 0x000fc60004f81670 */
[----:B------:R-:W2:Y:S01]  /*cb50*/  LDL.LU R225, [R1+0x8] ;  /* 0x0000080001e17983 */ /* 0x000ea20000300800 */
[----:B------:R-:W-:-:S03]  /*cb60*/  FMUL R196, R196, UR20 ;  /* 0x00000014c4c47c20 */ /* 0x000fc60008400000 */
[----:B------:R-:W-:Y:S01]  /*cb70*/  @!P6 STG.E.U8 desc[UR18][R24.64+0x39], R197 ;  /* 0x000039c51800e986 */ /* 0x000fe2000c101112 */
[----:B------:R-:W-:-:S03]  /*cb80*/  ISETP.LT.OR P6, PT, R35, 0x41, !P2 ;  /* 0x000000412300780c */ /* 0x000fc600057c1670 */
[----:B------:R-:W4:Y:S01]  /*cb90*/  LDL.LU R222, [R1] ;  /* 0x0000000001de7983 */ /* 0x000f220000300800 */
[----:B------:R-:W-:-:S03]  /*cba0*/  FMUL R194, R194, UR20 ;  /* 0x00000014c2c27c20 */ /* 0x000fc60008400000 */
[----:B------:R-:W3:Y:S04]  /*cbb0*/  LDL.LU R223, [R1+0x18] ;  /* 0x0000180001df7983 */ /* 0x000ee80000300800 */
[----:B------:R-:W3:Y:S01]  /*cbc0*/  LDL.LU R221, [R1+0x4] ;  /* 0x0000040001dd7983 */ /* 0x000ee20000300800 */
[----:B------:R-:W-:Y:S01]  /*cbd0*/  F2FP.SATFINITE.E5M2.F32.PACK_AB_MERGE_C R195, RZ, R195, RZ ;  /* 0x000000c3ffc3723e */ /* 0x000fe200048060ff */
[----:B------:R-:W-:Y:S01]  /*cbe0*/  FMUL R193, R193, UR20 ;  /* 0x00000014c1c17c20 */ /* 0x000fe20008400000 */
[----:B0-----:R-:W-:Y:S01]  /*cbf0*/  F2FP.SATFINITE.E5M2.F32.PACK_AB_MERGE_C R29, RZ, R196, RZ ;  /* 0x000000c4ff1d723e */ /* 0x001fe200048060ff */
[----:B------:R-:W-:Y:S01]  /*cc00*/  FMUL R192, R192, UR20 ;  /* 0x00000014c0c07c20 */ /* 0x000fe20008400000 */
[----:B-1----:R-:W-:Y:S01]  /*cc10*/  F2FP.SATFINITE.E5M2.F32.PACK_AB_MERGE_C R31, RZ, R194, RZ ;  /* 0x000000c2ff1f723e */ /* 0x002fe200048060ff */
[----:B------:R-:W-:Y:S01]  /*cc20*/  @!P5 STG.E.U8 desc[UR18][R26.64+0x39], R195 ;  /* 0x000039c31a00d986 */ /* 0x000fe2000c101112 */
[----:B------:R-:W-:Y:S01]  /*cc30*/  ISETP.LT.OR P5, PT, R35, 0x42, !P2 ;  /* 0x000000422300780c */ /* 0x000fe200057a1670 */
[----:B------:R-:W-:Y:S01]  /*cc40*/  FMUL R191, R191, UR20 ;  /* 0x00000014bfbf7c20 */ /* 0x000fe20008400000 */
[----:B------:R-:W-:Y:S01]  /*cc50*/  F2FP.SATFINITE.E5M2.F32.PACK_AB_MERGE_C R193, RZ, R193, RZ ;  /* 0x000000c1ffc1723e */ /* 0x000fe200048060ff */
[----:B------:R0:W-:Y:S01]  /*cc60*/  @!P4 STG.E.U8 desc[UR18][R26.64+0x38], R29 ;  /* 0x0000381d1a00c986 */ /* 0x0001e2000c101112 */
[----:B------:R-:W-:Y:S01]  /*cc70*/  ISETP.LT.OR P4, PT, R35, 0x41, !P1 ;  /* 0x000000412300780c */ /* 0x000fe20004f81670 */
[----:B------:R-:W-:Y:S01]  /*cc80*/  FMUL R189, R189, UR20 ;  /* 0x00000014bdbd7c20 */ /* 0x000fe20008400000 */
[----:B------:R-:W-:Y:S01]  /*cc90*/  F2FP.SATFINITE.E5M2.F32.PACK_AB_MERGE_C R33, RZ, R192, RZ ;  /* 0x000000c0ff21723e */ /* 0x000fe200048060ff */
[----:B------:R1:W-:Y:S01]  /*cca0*/  @!P6 STG.E.U8 desc[UR18][R24.64+0x40], R31 ;  /* 0x0000401f1800e986 */ /* 0x0003e2000c101112 */
[C---:B------:R-:W-:Y:S01]  /*ccb0*/  ISETP.LT.OR P6, PT, R35.reuse, 0x42, !P1 ;  /* 0x000000422300780c */ /* 0x040fe20004fc1670 */
[----:B------:R-:W-:Y:S01]  /*ccc0*/  FMUL R190, R190, UR20 ;  /* 0x00000014bebe7c20 */ /* 0x000fe20008400000 */
[----:B------:R-:W-:Y:S01]  /*ccd0*/  F2FP.SATFINITE.E5M2.F32.PACK_AB_MERGE_C R191, RZ, R191, RZ ;  /* 0x000000bfffbf723e */ /* 0x000fe200048060ff */
[----:B------:R-:W-:Y:S01]  /*cce0*/  FMUL R188, R188, UR20 ;  /* 0x00000014bcbc7c20 */ /* 0x000fe20008400000 */
[----:B------:R-:W-:Y:S01]  /*ccf0*/  F2FP.SATFINITE.E5M2.F32.PACK_AB_MERGE_C R189, RZ, R189, RZ ;  /* 0x000000bdffbd723e */ /* 0x000fe200048060ff */
[----:B------:R-:W-:Y:S01]  /*cd00*/  @!P5 STG.E.U8 desc[UR18][R24.64+0x41], R193 ;  /* 0x000041c11800d986 */ /* 0x000fe2000c101112 */
[----:B------:R-:W-:Y:S01]  /*cd10*/  ISETP.LT.OR P5, PT, R35, 0x4a, !P2 ;  /* 0x0000004a2300780c */ /* 0x000fe200057a1670 */
[----:B------:R-:W-:Y:S01]  /*cd20*/  FMUL R187, R187, UR20 ;  /* 0x00000014bbbb7c20 */ /* 0x000fe20008400000 */
[----:B0-----:R-:W-:Y:S01]  /*cd30*/  F2FP.SATFINITE.E5M2.F32.PACK_AB_MERGE_C R29, RZ, R190, RZ ;  /* 0x000000beff1d723e */ /* 0x001fe200048060ff */
[----:B------:R0:W-:Y:S01]  /*cd40*/  @!P4 STG.E.U8 desc[UR18][R26.64+0x40], R33 ;  /* 0x000040211a00c986 */ /* 0x0001e2000c101112 */
[C---:B------:R-:W-:Y:S01]  /*cd50*/  ISETP.LT.OR P4, PT, R35.reuse, 0x49, !P2 ;  /* 0x000000492300780c */ /* 0x040fe20005781670 */
[----:B------:R-:W-:Y:S01]  /*cd60*/  FMUL R186, R186, UR20 ;  /* 0x00000014baba7c20 */ /* 0x000fe20008400000 */
[----:B-1----:R-:W-:Y:S01]  /*cd70*/  F2FP.SATFINITE.E5M2.F32.PACK_AB_MERGE_C R31, RZ, R188, RZ ;  /* 0x000000bcff1f723e */ /* 0x002fe200048060ff */
[----:B------:R-:W-:Y:S01]  /*cd80*/  @!P6 STG.E.U8 desc[UR18][R26.64+0x41], R191 ;  /* 0x000041bf1a00e986 */ /* 0x000fe2000c101112 */
[----:B------:R-:W-:Y:S01]  /*cd90*/  ISETP.LT.OR P6, PT, R35, 0x49, !P1 ;  /* 0x000000492300780c */ /* 0x000fe20004fc1670 */
[----:B------:R-:W-:Y:S01]  /*cda0*/  FMUL R185, R185, UR20 ;  /* 0x00000014b9b97c20 */ /* 0x000fe20008400000 */
[----:B------:R-:W-:Y:S01]  /*cdb0*/  F2FP.SATFINITE.E5M2.F32.PACK_AB_MERGE_C R187, RZ, R187, RZ ;  /* 0x000000bbffbb723e */ /* 0x000fe200048060ff */
[----:B------:R-:W-:Y:S01]  /*cdc0*/  FMUL R183, R183, UR20 ;  /* 0x00000014b7b77c20 */ /* 0x000fe20008400000 */
[----:B------:R-:W-:Y:S01]  /*cdd0*/  FMUL R184, R184, UR20 ;  /* 0x00000014b8b87c20 */ /* 0x000fe20008400000 */
[----:B------:R-:W-:Y:S01]  /*cde0*/  @!P5 STG.E.U8 desc[UR18][R24.64+0x49], R189 ;  /* 0x000049bd1800d986 */ /* 0x000fe2000c101112 */
[C---:B------:R-:W-:Y:S01]  /*cdf0*/  ISETP.LT.OR P5, PT, R35.reuse, 0x4a, !P1 ;  /* 0x0000004a2300780c */ /* 0x040fe20004fa1670 */
[----:B------:R-:W-:Y:S01]  /*ce00*/  FMUL R182, R182, UR20 ;  /* 0x00000014b6b67c20 */ /* 0x000fe20008400000 */
[----:B0-----:R-:W-:Y:S01]  /*ce10*/  F2FP.SATFINITE.E5M2.F32.PACK_AB_MERGE_C R33, RZ, R186, RZ ;  /* 0x000000baff21723e */ /* 0x001fe200048060ff */
[----:B------:R0:W-:Y:S01]  /*ce20*/  @!P4 STG.E.U8 desc[UR18][R24.64+0x48], R29 ;  /* 0x0000481d1800c986 */ /* 0x0001e2000c101112 */
[----:B------:R-:W-:Y:S01]  /*ce30*/  ISETP.LT.OR P4, PT, R35, 0x51, !P2 ;  /* 0x000000512300780c */ /* 0x000fe20005781670 */
[----:B------:R-:W-:Y:S01]  /*ce40*/  FMUL R181, R181, UR20 ;  /* 0x00000014b5b57c20 */ /* 0x000fe20008400000 */
[----:B------:R-:W-:Y:S01]  /*ce50*/  F2FP.SATFINITE.E5M2.F32.PACK_AB_MERGE_C R185, RZ, R185, RZ ;  /* 0x000000b9ffb9723e */ /* 0x000fe200048060ff */
[----:B------:R1:W-:Y:S01]  /*ce60*/  @!P6 STG.E.U8 desc[UR18][R26.64+0x48], R31 ;  /* 0x0000481f1a00e986 */ /* 0x0003e2000c101112 */
[----:B------:R-:W-:Y:S01]  /*ce70*/  ISETP.LT.OR P6, PT, R35, 0x52, !P2 ;  /* 0x000000522300780c */ /* 0x000fe200057c1670 */
        /* <DEDUP_REMOVED lines=17> */
[----:B------:R-:W-:Y:S01]  /*cf90*/  F2FP.SATFINITE.E5M2.F32.PACK_AB_MERGE_C R177, RZ, R177, RZ ;  /* 0x000000b1ffb1723e */ /* 0x000fe200048060ff */
        /* <DEDUP_REMOVED lines=13> */
[----:B------:R-:W-:Y:S01]  /*d070*/  FMUL R170, R170, UR20 ;  /* 0x00000014aaaa7c20 */ /* 0x000fe20008400000 */
        /* <DEDUP_REMOVED lines=19> */
[C---:B------:R-:W-:Y:S01]  /*d1b0*/  ISETP.LT.OR P4, PT, R35.reuse, 0x69, !P2 ;  /* 0x000000692300780c */ /* 0x040fe20005781670 */
        /* <DEDUP_REMOVED lines=69> */
[----:B------:R-:W-:Y:S01]  /*d610*/  ISETP.LT.OR P4, PT, R35, 0x81, !P1 ;  /* 0x000000812300780c */ /* 0x000fe20004f81670 */
[----:B------:R-:W-:Y:S01]  /*d620*/  FMUL R13, R13, UR20 ;  /* 0x000000140d0d7c20 */ /* 0x000fe20008400000 */
[----:B-1----:R-:W-:Y:S01]  /*d630*/  F2FP.SATFINITE.E5M2.F32.PACK_AB_MERGE_C R31, RZ, R158, RZ ;  /* 0x0000009eff1f723e */ /* 0x002fe200048060ff */
[----:B------:R-:W-:Y:S01]  /*d640*/  @!P6 STG.E.U8 desc[UR18][R24.64+0x81], R161 ;  /* 0x000081a11800e986 */ /* 0x000fe2000c101112 */
        /* <DEDUP_REMOVED lines=35> */
[----:B-----5:R-:W-:Y:S01]  /*d880*/  FMUL R0, R0, UR20 ;  /* 0x0000001400007c20 */ /* 0x020fe20008400000 */
[----:B0-----:R-:W-:Y:S01]  /*d890*/  F2FP.SATFINITE.E5M2.F32.PACK_AB_MERGE_C R33, RZ, R22, RZ ;  /* 0x00000016ff21723e */ /* 0x001fe200048060ff */
[----:B------:R0:W-:Y:S01]  /*d8a0*/  @!P4 STG.E.U8 desc[UR18][R24.64+0x90], R29 ;  /* 0x0000901d1800c986 */ /* 0x0001e2000c101112 */
[C---:B------:R-:W-:Y:S01]  /*d8b0*/  ISETP.LT.OR P4, PT, R35.reuse, 0x99, !P2 ;  /* 0x000000992300780c */ /* 0x040fe20005781670 */
[----:B------:R-:W-:Y:S01]  /*d8c0*/  FMUL R2, R2, UR20 ;  /* 0x0000001402027c20 */ /* 0x000fe20008400000 */
[----:B------:R-:W-:Y:S01]  /*d8d0*/  F2FP.SATFINITE.E5M2.F32.PACK_AB_MERGE_C R5, RZ, R5, RZ ;  /* 0x00000005ff05723e */ /* 0x000fe200048060ff */
[----:B------:R-:W-:Y:S01]  /*d8e0*/  @!P6 STG.E.U8 desc[UR18][R26.64+0x90], R31 ;  /* 0x0000901f1a00e986 */ /* 0x000fe2000c101112 */
[----:B------:R-:W-:-:S05]  /*d8f0*/  ISETP.LT.OR P6, PT, R35, 0x9a, !P2 ;  /* 0x0000009a2300780c */ /* 0x000fca00057c1670 */
[----:B------:R1:W-:Y:S01]  /*d900*/  @!P5 STG.E.U8 desc[UR18][R26.64+0x91], R23 ;  /* 0x000091171a00d986 */ /* 0x0003e2000c101112 */
[C---:B------:R-:W-:Y:S02]  /*d910*/  ISETP.LT.OR P5, PT, R35.reuse, 0x9a, !P1 ;  /* 0x0000009a2300780c */ /* 0x040fe40004fa1670 */
[----:B0-----:R-:W-:Y:S01]  /*d920*/  F2FP.SATFINITE.E5M2.F32.PACK_AB_MERGE_C R29, RZ, R20, RZ ;  /* 0x00000014ff1d723e */ /* 0x001fe200048060ff */
[----:B------:R-:W-:Y:S01]  /*d930*/  @!P4 STG.E.U8 desc[UR18][R24.64+0x98], R33 ;  /* 0x000098211800c986 */ /* 0x000fe2000c101112 */
[----:B------:R-:W-:-:S03]  /*d940*/  ISETP.LT.OR P4, PT, R35, 0x99, !P1 ;  /* 0x000000992300780c */ /* 0x000fc60004f81670 */
[----:B------:R0:W-:Y:S01]  /*d950*/  @!P6 STG.E.U8 desc[UR18][R24.64+0x99], R21 ;  /* 0x000099151800e986 */ /* 0x0001e2000c101112 */
[----:B------:R-:W-:Y:S02]  /*d960*/  ISETP.LT.OR P6, PT, R35, 0xa1, !P2 ;  /* 0x000000a12300780c */ /* 0x000fe400057c1670 */
[----:B-1----:R-:W-:-:S03]  /*d970*/  F2FP.SATFINITE.E5M2.F32.PACK_AB_MERGE_C R23, RZ, R18, RZ ;  /* 0x00000012ff17723e */ /* 0x002fc600048060ff */
[----:B------:R1:W-:Y:S01]  /*d980*/  @!P5 STG.E.U8 desc[UR18][R26.64+0x99], R19 ;  /* 0x000099131a00d986 */ /* 0x0003e2000c101112 */
[----:B------:R-:W-:-:S03]  /*d990*/  ISETP.LT.OR P5, PT, R35, 0xa2, !P2 ;  /* 0x000000a22300780c */ /* 0x000fc600057a1670 */
[----:B------:R-:W-:Y:S01]  /*d9a0*/  @!P4 STG.E.U8 desc[UR18][R26.64+0x98], R29 ;  /* 0x0000981d1a00c986 */ /* 0x000fe2000c101112 */
[C---:B------:R-:W-:Y:S02]  /*d9b0*/  ISETP.LT.OR P4, PT, R35.reuse, 0xa1, !P1 ;  /* 0x000000a12300780c */ /* 0x040fe40004f81670 */
[----:B0-----:R-:W-:Y:S01]  /*d9c0*/  F2FP.SATFINITE.E5M2.F32.PACK_AB_MERGE_C R21, RZ, R16, RZ ;  /* 0x00000010ff15723e */ /* 0x001fe200048060ff */
[----:B------:R-:W-:Y:S01]  /*d9d0*/  @!P6 STG.E.U8 desc[UR18][R24.64+0xa0], R23 ;  /* 0x0000a0171800e986 */ /* 0x000fe2000c101112 */
[----:B------:R-:W-:Y:S02]  /*d9e0*/  ISETP.LT.OR P6, PT, R35, 0xa2, !P1 ;  /* 0x000000a22300780c */ /* 0x000fe40004fc1670 */
[----:B-1----:R-:W-:-:S03]  /*d9f0*/  F2FP.SATFINITE.E5M2.F32.PACK_AB_MERGE_C R19, RZ, R14, RZ ;  /* 0x0000000eff13723e */ /* 0x002fc600048060ff */
[----:B------:R0:W-:Y:S01]  /*da00*/  @!P5 STG.E.U8 desc[UR18][R24.64+0xa1], R17 ;  /* 0x0000a1111800d986 */ /* 0x0001e2000c101112 */
[----:B------:R-:W-:-:S03]  /*da10*/  ISETP.LT.OR P5, PT, R35, 0xaa, !P2 ;  /* 0x000000aa2300780c */ /* 0x000fc600057a1670 */
[----:B------:R-:W-:Y:S01]  /*da20*/  @!P4 STG.E.U8 desc[UR18][R26.64+0xa0], R21 ;  /* 0x0000a0151a00c986 */ /* 0x000fe2000c101112 */
[----:B------:R-:W-:-:S03]  /*da30*/  ISETP.LT.OR P4, PT, R35, 0xa9, !P2 ;  /* 0x000000a92300780c */ /* 0x000fc60005781670 */
[----:B------:R1:W-:Y:S01]  /*da40*/  @!P6 STG.E.U8 desc[UR18][R26.64+0xa1], R15 ;  /* 0x0000a10f1a00e986 */ /* 0x0003e2000c101112 */
[----:B------:R-:W-:Y:S02]  /*da50*/  ISETP.LT.OR P6, PT, R35, 0xa9, !P1 ;  /* 0x000000a92300780c */ /* 0x000fe40004fc1670 */
[----:B0-----:R-:W-:-:S03]  /*da60*/  F2FP.SATFINITE.E5M2.F32.PACK_AB_MERGE_C R17, RZ, R12, RZ ;  /* 0x0000000cff11723e */ /* 0x001fc600048060ff */
[----:B------:R0:W-:Y:S01]  /*da70*/  @!P5 STG.E.U8 desc[UR18][R24.64+0xa9], R13 ;  /* 0x0000a90d1800d986 */ /* 0x0001e2000c101112 */
[----:B------:R-:W-:-:S03]  /*da80*/  ISETP.LT.OR P5, PT, R35, 0xaa, !P1 ;  /* 0x000000aa2300780c */ /* 0x000fc60004fa1670 */
[----:B------:R-:W-:Y:S01]  /*da90*/  @!P4 STG.E.U8 desc[UR18][R24.64+0xa8], R19 ;  /* 0x0000a8131800c986 */ /* 0x000fe2000c101112 */
[C---:B------:R-:W-:Y:S02]  /*daa0*/  ISETP.LT.OR P4, PT, R35.reuse, 0xb1, !P2 ;  /* 0x000000b12300780c */ /* 0x040fe40005781670 */
[----:B-1----:R-:W-:Y:S01]  /*dab0*/  F2FP.SATFINITE.E5M2.F32.PACK_AB_MERGE_C R15, RZ, R10, RZ ;  /* 0x0000000aff0f723e */ /* 0x002fe200048060ff */
[----:B------:R-:W-:Y:S01]  /*dac0*/  @!P6 STG.E.U8 desc[UR18][R26.64+0xa8], R17 ;  /* 0x0000a8111a00e986 */ /* 0x000fe2000c101112 */
[----:B------:R-:W-:Y:S02]  /*dad0*/  ISETP.LT.OR P6, PT, R35, 0xb2, !P2 ;  /* 0x000000b22300780c */ /* 0x000fe400057c1670 */
[----:B0-----:R-:W-:-:S03]  /*dae0*/  F2FP.SATFINITE.E5M2.F32.PACK_AB_MERGE_C R13, RZ, R8, RZ ;  /* 0x00000008ff0d723e */ /* 0x001fc600048060ff */
        /* <DEDUP_REMOVED lines=9> */
[----:B------:R4:W-:Y:S01]  /*db80*/  @!P4 STG.E.U8 desc[UR18][R26.64+0xb0], R13 ;  /* 0x0000b00d1a00c986 */ /* 0x0009e2000c101112 */
[C---:B------:R-:W-:Y:S02]  /*db90*/  ISETP.LT.OR P4, PT, R35.reuse, 0xb9, !P1 ;  /* 0x000000b92300780c */ /* 0x040fe40004f81670 */
[----:B-1----:R-:W-:Y:S01]  /*dba0*/  F2FP.SATFINITE.E5M2.F32.PACK_AB_MERGE_C R9, RZ, R4, RZ ;  /* 0x00000004ff09723e */ /* 0x002fe200048060ff */
[----:B------:R1:W-:Y:S01]  /*dbb0*/  @!P6 STG.E.U8 desc[UR18][R24.64+0xb8], R11 ;  /* 0x0000b80b1800e986 */ /* 0x0003e2000c101112 */
[----:B------:R-:W-:Y:S02]  /*dbc0*/  ISETP.LT.OR P6, PT, R35, 0xba, !P1 ;  /* 0x000000ba2300780c */ /* 0x000fe40004fc1670 */
[----:B0-----:R-:W-:Y:S01]  /*dbd0*/  F2FP.SATFINITE.E5M2.F32.PACK_AB_MERGE_C R7, RZ, R2, RZ ;  /* 0x00000002ff07723e */ /* 0x001fe200048060ff */
[----:B--2---:R-:W-:Y:S02]  /*dbe0*/  FMUL R2, R225, UR20 ;  /* 0x00000014e1027c20 */ /* 0x004fe40008400000 */
[----:B------:R0:W-:Y:S01]  /*dbf0*/  @!P5 STG.E.U8 desc[UR18][R24.64+0xb9], R5 ;  /* 0x0000b9051800d986 */ /* 0x0001e2000c101112 */
[----:B------:R-:W-:-:S02]  /*dc00*/  ISETP.LT.OR P5, PT, R35, 0xc2, !P2 ;  /* 0x000000c22300780c */ /* 0x000fc400057a1670 */
[----:B----4-:R-:W-:Y:S01]  /*dc10*/  F2FP.SATFINITE.E5M2.F32.PACK_AB_MERGE_C R13, RZ, R3, RZ ;  /* 0x00000003ff0d723e */ /* 0x010fe200048060ff */
[----:B------:R-:W-:Y:S01]  /*dc20*/  FMUL R3, R222, UR20 ;  /* 0x00000014de037c20 */ /* 0x000fe20008400000 */
[----:B------:R2:W-:Y:S01]  /*dc30*/  @!P4 STG.E.U8 desc[UR18][R26.64+0xb8], R9 ;  /* 0x0000b8091a00c986 */ /* 0x0005e2000c101112 */
[----:B-1----:R-:W-:Y:S01]  /*dc40*/  F2FP.SATFINITE.E5M2.F32.PACK_AB_MERGE_C R11, RZ, R0, RZ ;  /* 0x00000000ff0b723e */ /* 0x002fe200048060ff */
[----:B---3--:R-:W-:Y:S01]  /*dc50*/  FMUL R0, R221, UR20 ;  /* 0x00000014dd007c20 */ /* 0x008fe20008400000 */
[----:B------:R-:W-:Y:S01]  /*dc60*/  ISETP.LT.OR P4, PT, R35, 0xc1, !P2 ;  /* 0x000000c12300780c */ /* 0x000fe20005781670 */
[----:B------:R-:W3:Y:S04]  /*dc70*/  LDL.LU R222, [R1+0x1c] ;  /* 0x00001c0001de7983 */ /* 0x000ee80000300800 */
[----:B------:R-:W4:Y:S01]  /*dc80*/  LDL.LU R220, [R1+0x20] ;  /* 0x0000200001dc7983 */ /* 0x000f220000300800 */
[----:B0-----:R-:W-:-:S03]  /*dc90*/  F2FP.SATFINITE.E5M2.F32.PACK_AB_MERGE_C R5, RZ, R3, RZ ;  /* 0x00000003ff05723e */ /* 0x001fc600048060ff */
[----:B------:R-:W4:Y:S01]  /*dca0*/  LDL.LU R225, [R1+0x24] ;  /* 0x0000240001e17983 */ /* 0x000f220000300800 */
[----:B------:R-:W-:Y:S01]  /*dcb0*/  FMUL R3, R224, UR20 ;  /* 0x00000014e0037c20 */ /* 0x000fe20008400000 */
[----:B--2---:R-:W-:Y:S01]  /*dcc0*/  F2FP.SATFINITE.E5M2.F32.PACK_AB_MERGE_C R9, RZ, R0, RZ ;  /* 0x00000000ff09723e */ /* 0x004fe200048060ff */
[----:B------:R-:W-:Y:S01]  /*dcd0*/  FMUL R0, R226, UR20 ;  /* 0x00000014e2007c20 */ /* 0x000fe20008400000 */
[----:B------:R0:W-:Y:S01]  /*dce0*/  @!P6 STG.E.U8 desc[UR18][R26.64+0xb9], R13 ;  /* 0x0000b90d1a00e986 */ /* 0x0001e2000c101112 */
[----:B------:R-:W-:-:S03]  /*dcf0*/  ISETP.LT.OR P6, PT, R35, 0xc1, !P1 ;  /* 0x000000c12300780c */ /* 0x000fc60004fc1670 */
[----:B------:R-:W2:Y:S04]  /*dd00*/  LDL.LU R224, [R1+0x28] ;  /* 0x0000280001e07983 */ /* 0x000ea80000300800 */
[----:B------:R-:W2:Y:S01]  /*dd10*/  LDL.LU R226, [R1+0x2c] ;  /* 0x00002c0001e27983 */ /* 0x000ea20000300800 */
[----:B0-----:R-:W-:Y:S01]  /*dd20*/  F2FP.SATFINITE.E5M2.F32.PACK_AB_MERGE_C R13, RZ, R2, RZ ;  /* 0x00000002ff0d723e */ /* 0x001fe200048060ff */
[----:B------:R-:W-:Y:S02]  /*dd30*/  FMUL R2, R227, UR20 ;  /* 0x00000014e3027c20 */ /* 0x000fe40008400000 */
[----:B------:R-:W2:Y:S04]  /*dd40*/  LDL.LU R227, [R1+0x30] ;  /* 0x0000300001e37983 */ /* 0x000ea80000300800 */
[----:B------:R-:W-:Y:S01]  /*dd50*/  @!P5 STG.E.U8 desc[UR18][R24.64+0xc1], R11 ;  /* 0x0000c10b1800d986 */ /* 0x000fe2000c101112 */
[----:B------:R-:W-:-:S03]  /*dd60*/  ISETP.LT.OR P5, PT, R35, 0xc2, !P1 ;  /* 0x000000c22300780c */ /* 0x000fc60004fa1670 */
[----:B------:R0:W-:Y:S01]  /*dd70*/  @!P4 STG.E.U8 desc[UR18][R24.64+0xc0], R7 ;  /* 0x0000c0071800c986 */ /* 0x0001e2000c101112 */
[----:B------:R-:W-:-:S03]  /*dd80*/  ISETP.LT.OR P4, PT, R35, 0xc9, !P2 ;  /* 0x000000c92300780c */ /* 0x000fc60005781670 */
[----:B------:R1:W-:Y:S01]  /*dd90*/  @!P6 STG.E.U8 desc[UR18][R26.64+0xc0], R5 ;  /* 0x0000c0051a00e986 */ /* 0x0003e2000c101112 */
[----:B------:R-:W-:-:S03]  /*dda0*/  ISETP.LT.OR P6, PT, R35, 0xca, !P2 ;  /* 0x000000ca2300780c */ /* 0x000fc600057c1670 */
[----:B------:R-:W2:Y:S04]  /*ddb0*/  LDL.LU R221, [R1+0x34] ;  /* 0x0000340001dd7983 */ /* 0x000ea80000300800 */
[----:B------:R1:W-:Y:S01]  /*ddc0*/  @!P5 STG.E.U8 desc[UR18][R26.64+0xc1], R9 ;  /* 0x0000c1091a00d986 */ /* 0x0003e2000c101112 */
[----:B0-----:R-:W-:Y:S01]  /*ddd0*/  F2FP.SATFINITE.E5M2.F32.PACK_AB_MERGE_C R7, RZ, R3, RZ ;  /* 0x00000003ff07723e */ /* 0x001fe200048060ff */
[----:B------:R-:W-:Y:S02]  /*dde0*/  FMUL R3, R223, UR20 ;  /* 0x00000014df037c20 */ /* 0x000fe40008400000 */
[----:B------:R-:W-:Y:S01]  /*ddf0*/  @!P4 STG.E.U8 desc[UR18][R24.64+0xc8], R13 ;  /* 0x0000c80d1800c986 */ /* 0x000fe2000c101112 */
[----:B------:R-:W-:-:S03]  /*de00*/  ISETP.LT.OR P4, PT, R35, 0xc9, !P1 ;  /* 0x000000c92300780c */ /* 0x000fc60004f81670 */
[----:B------:R-:W2:Y:S01]  /*de10*/  LDL.LU R223, [R1+0x38] ;  /* 0x0000380001df7983 */ /* 0x000ea20000300800 */
[----:B-1----:R-:W-:Y:S02]  /*de20*/  F2FP.SATFINITE.E5M2.F32.PACK_AB_MERGE_C R5, RZ, R0, RZ ;  /* 0x00000000ff05723e */ /* 0x002fe400048060ff */
[----:B------:R-:W-:Y:S02]  /*de30*/  F2FP.SATFINITE.E5M2.F32.PACK_AB_MERGE_C R11, RZ, R2, RZ ;  /* 0x00000002ff0b723e */ /* 0x000fe400048060ff */
[----:B------:R-:W-:Y:S01]  /*de40*/  F2FP.SATFINITE.E5M2.F32.PACK_AB_MERGE_C R9, RZ, R3, RZ ;  /* 0x00000003ff09723e */ /* 0x000fe200048060ff */
[----:B------:R0:W-:Y:S04]  /*de50*/  @!P6 STG.E.U8 desc[UR18][R24.64+0xc9], R7 ;  /* 0x0000c9071800e986 */ /* 0x0001e8000c101112 */
[----:B------:R1:W-:Y:S01]  /*de60*/  @!P4 STG.E.U8 desc[UR18][R26.64+0xc8], R5 ;  /* 0x0000c8051a00c986 */ /* 0x0003e2000c101112 */
[----:B---3--:R-:W-:-:S03]  /*de70*/  FMUL R0, R222, UR20 ;  /* 0x00000014de007c20 */ /* 0x008fc60008400000 */
[----:B------:R-:W3:Y:S01]  /*de80*/  LDL.LU R222, [R1+0x3c] ;  /* 0x00003c0001de7983 */ /* 0x000ee20000300800 */
[----:B----4-:R-:W-:Y:S01]  /*de90*/  FMUL R2, R220, UR20 ;  /* 0x00000014dc027c20 */ /* 0x010fe20008400000 */
[----:B0-----:R-:W-:Y:S01]  /*dea0*/  F2FP.SATFINITE.E5M2.F32.PACK_AB_MERGE_C R7, RZ, R0, RZ ;  /* 0x00000000ff07723e */ /* 0x001fe200048060ff */
[----:B------:R-:W-:Y:S02]  /*deb0*/  FMUL R3, R225, UR20 ;  /* 0x00000014e1037c20 */ /* 0x000fe40008400000 */
[----:B------:R-:W4:Y:S01]  /*dec0*/  LDL.LU R225, [R1+0x40] ;  /* 0x0000400001e17983 */ /* 0x000f220000300800 */
[----:B------:R-:W-:Y:S02]  /*ded0*/  F2FP.SATFINITE.E5M2.F32.PACK_AB_MERGE_C R13, RZ, R2, RZ ;  /* 0x00000002ff0d723e */ /* 0x000fe400048060ff */
[----:B-1----:R-:W-:Y:S01]  /*dee0*/  F2FP.SATFINITE.E5M2.F32.PACK_AB_MERGE_C R5, RZ, R3, RZ ;  /* 0x00000003ff05723e */ /* 0x002fe200048060ff */
[----:B--2---:R-:W-:Y:S02]  /*def0*/  FMUL R0, R224, UR20 ;  /* 0x00000014e0007c20 */ /* 0x004fe40008400000 */
[----:B------:R-:W2:Y:S01]  /*df00*/  LDL.LU R224, [R1+0x44] ;  /* 0x0000440001e07983 */ /* 0x000ea20000300800 */
[----:B------:R-:W-:-:S03]  /*df10*/  FMUL R2, R226, UR20 ;  /* 0x00000014e2027c20 */ /* 0x000fc60008400000 */
[----:B------:R-:W2:Y:S01]  /*df20*/  LDL.LU R226, [R1+0x48] ;  /* 0x0000480001e27983 */ /* 0x000ea20000300800 */
[----:B------:R-:W-:-:S03]  /*df30*/  FMUL R3, R227, UR20 ;  /* 0x00000014e3037c20 */ /* 0x000fc60008400000 */
[----:B------:R-:W2:Y:S01]  /*df40*/  LDL.LU R227, [R1+0x4c] ;  /* 0x00004c0001e37983 */ /* 0x000ea20000300800 */
[C---:B------:R-:W-:Y:S02]  /*df50*/  ISETP.LT.OR P5, PT, R35.reuse, 0xca, !P1 ;  /* 0x000000ca2300780c */ /* 0x040fe40004fa1670 */
[C---:B------:R-:W-:Y:S01]  /*df60*/  ISETP.LT.OR P6, PT, R35.reuse, 0xd1, !P2 ;  /* 0x000000d12300780c */ /* 0x040fe200057c1670 */
[----:B------:R-:W2:Y:S01]  /*df70*/  LDL.LU R219, [R1+0x50] ;  /* 0x0000500001db7983 */ /* 0x000ea20000300800 */
[----:B------:R-:W-:-:S03]  /*df80*/  ISETP.LT.OR P4, PT, R35, 0xd1, !P1 ;  /* 0x000000d12300780c */ /* 0x000fc60004f81670 */
[----:B------:R-:W2:Y:S04]  /*df90*/  LDL.LU R218, [R1+0x54] ;  /* 0x0000540001da7983 */ /* 0x000ea80000300800 */
[----:B------:R-:W2:Y:S04]  /*dfa0*/  LDL.LU R220, [R1+0x58] ;  /* 0x0000580001dc7983 */ /* 0x000ea80000300800 */
[----:B------:R0:W-:Y:S01]  /*dfb0*/  @!P5 STG.E.U8 desc[UR18][R26.64+0xc9], R11 ;  /* 0x0000c90b1a00d986 */ /* 0x0001e2000c101112 */
[----:B------:R-:W-:-:S03]  /*dfc0*/  ISETP.LT.OR P5, PT, R35, 0xd2, !P2 ;  /* 0x000000d22300780c */ /* 0x000fc600057a1670 */
[----:B------:R1:W-:Y:S01]  /*dfd0*/  @!P6 STG.E.U8 desc[UR18][R24.64+0xd0], R9 ;  /* 0x0000d0091800e986 */ /* 0x0003e2000c101112 */
[----:B------:R-:W-:Y:S02]  /*dfe0*/  ISETP.LT.OR P6, PT, R35, 0xd2, !P1 ;  /* 0x000000d22300780c */ /* 0x000fe40004fc1670 */
[----:B0-----:R-:W-:-:S07]  /*dff0*/  F2FP.SATFINITE.E5M2.F32.PACK_AB_MERGE_C R11, RZ, R2, RZ ;  /* 0x00000002ff0b723e */ /* 0x001fce00048060ff */
[----:B------:R0:W-:Y:S01]  /*e000*/  @!P5 STG.E.U8 desc[UR18][R24.64+0xd1], R7 ;  /* 0x0000d1071800d986 */ /* 0x0001e2000c101112 */
[C---:B------:R-:W-:Y:S02]  /*e010*/  ISETP.LT.OR P5, PT, R35.reuse, 0xda, !P2 ;  /* 0x000000da2300780c */ /* 0x040fe400057a1670 */
[----:B-1----:R-:W-:Y:S01]  /*e020*/  F2FP.SATFINITE.E5M2.F32.PACK_AB_MERGE_C R9, RZ, R0, RZ ;  /* 0x00000000ff09723e */ /* 0x002fe200048060ff */
[----:B------:R-:W-:Y:S01]  /*e030*/  @!P4 STG.E.U8 desc[UR18][R26.64+0xd0], R13 ;  /* 0x0000d00d1a00c986 */ /* 0x000fe2000c101112 */
[----:B------:R-:W-:Y:S01]  /*e040*/  ISETP.LT.OR P4, PT, R35, 0xd9, !P2 ;  /* 0x000000d92300780c */ /* 0x000fe20005781670 */
[----:B------:R-:W-:Y:S01]  /*e050*/  FMUL R0, R221, UR20 ;  /* 0x00000014dd007c20 */ /* 0x000fe20008400000 */
[----:B------:R-:W-:Y:S01]  /*e060*/  FMUL R2, R223, UR20 ;  /* 0x00000014df027c20 */ /* 0x000fe20008400000 */
[----:B------:R1:W-:Y:S01]  /*e070*/  @!P6 STG.E.U8 desc[UR18][R26.64+0xd1], R5 ;  /* 0x0000d1051a00e986 */ /* 0x0003e2000c101112 */
[----:B------:R-:W-:-:S03]  /*e080*/  ISETP.LT.OR P6, PT, R35, 0xd9, !P1 ;  /* 0x000000d92300780c */ /* 0x000fc60004fc1670 */
[----:B------:R-:W2:Y:S04]  /*e090*/  LDL.LU R221, [R1+0x5c] ;  /* 0x00005c0001dd7983 */ /* 0x000ea80000300800 */
[----:B------:R-:W2:Y:S01]  /*e0a0*/  LDL.LU R223, [R1+0x60] ;  /* 0x0000600001df7983 */ /* 0x000ea20000300800 */
[----:B0-----:R-:W-:Y:S02]  /*e0b0*/  F2FP.SATFINITE.E5M2.F32.PACK_AB_MERGE_C R7, RZ, R3, RZ ;  /* 0x00000003ff07723e */ /* 0x001fe400048060ff */
[----:B-1----:R-:W-:Y:S01]  /*e0c0*/  F2FP.SATFINITE.E5M2.F32.PACK_AB_MERGE_C R5, RZ, R0, RZ ;  /* 0x00000000ff05723e */ /* 0x002fe200048060ff */
[----:B------:R0:W-:Y:S01]  /*e0d0*/  @!P4 STG.E.U8 desc[UR18][R24.64+0xd8], R9 ;  /* 0x0000d8091800c986 */ /* 0x0001e2000c101112 */
[----:B------:R-:W-:-:S03]  /*e0e0*/  F2FP.SATFINITE.E5M2.F32.PACK_AB_MERGE_C R13, RZ, R2, RZ ;  /* 0x00000002ff0d723e */ /* 0x000fc600048060ff */
[----:B------:R-:W-:Y:S04]  /*e0f0*/  @!P5 STG.E.U8 desc[UR18][R24.64+0xd9], R11 ;  /* 0x0000d90b1800d986 */ /* 0x000fe8000c101112 */
[----:B------:R1:W-:Y:S01]  /*e100*/  @!P6 STG.E.U8 desc[UR18][R26.64+0xd8], R7 ;  /* 0x0000d8071a00e986 */ /* 0x0003e2000c101112 */
[----:B---3--:R-:W-:-:S03]  /*e110*/  FMUL R3, R222, UR20 ;  /* 0x00000014de037c20 */ /* 0x008fc60008400000 */
[----:B------:R-:W3:Y:S01]  /*e120*/  LDL.LU R222, [R1+0x64] ;  /* 0x0000640001de7983 */ /* 0x000ee20000300800 */
[----:B----4-:R-:W-:Y:S01]  /*e130*/  FMUL R0, R225, UR20 ;  /* 0x00000014e1007c20 */ /* 0x010fe20008400000 */
[----:B0-----:R-:W-:Y:S02]  /*e140*/  F2FP.SATFINITE.E5M2.F32.PACK_AB_MERGE_C R9, RZ, R3, RZ ;  /* 0x00000003ff09723e */ /* 0x001fe400048060ff */
[----:B------:R-:W4:Y:S02]  /*e150*/  LDL.LU R225, [R1+0x68] ;  /* 0x0000680001e17983 */ /* 0x000f240000300800 */
        /* <DEDUP_REMOVED lines=8> */
[C---:B------:R-:W-:Y:S02]  /*e1e0*/  ISETP.LT.OR P4, PT, R35.reuse, 0xe1, !P2 ;  /* 0x000000e12300780c */ /* 0x040fe40005781670 */
[----:B------:R-:W-:-:S09]  /*e1f0*/  ISETP.LT.OR P6, PT, R35, 0xe2, !P2 ;  /* 0x000000e22300780c */ /* 0x000fd200057c1670 */
[----:B------:R0:W-:Y:S01]  /*e200*/  @!P5 STG.E.U8 desc[UR18][R26.64+0xd9], R5 ;  /* 0x0000d9051a00d986 */ /* 0x0001e2000c101112 */
[----:B------:R-:W-:-:S03]  /*e210*/  ISETP.LT.OR P5, PT, R35, 0xe2, !P1 ;  /* 0x000000e22300780c */ /* 0x000fc60004fa1670 */
[----:B------:R-:W-:Y:S01]  /*e220*/  @!P4 STG.E.U8 desc[UR18][R24.64+0xe0], R13 ;  /* 0x0000e00d1800c986 */ /* 0x000fe2000c101112 */
[----:B------:R-:W-:-:S03]  /*e230*/  ISETP.LT.OR P4, PT, R35, 0xe1, !P1 ;  /* 0x000000e12300780c */ /* 0x000fc60004f81670 */
[----:B------:R1:W-:Y:S01]  /*e240*/  @!P6 STG.E.U8 desc[UR18][R24.64+0xe1], R9 ;  /* 0x0000e1091800e986 */ /* 0x0003e2000c101112 */
[----:B------:R-:W-:Y:S02]  /*e250*/  ISETP.LT.OR P6, PT, R35, 0xe9, !P2 ;  /* 0x000000e92300780c */ /* 0x000fe400057c1670 */
[----:B------:R-:W-:Y:S02]  /*e260*/  F2FP.SATFINITE.E5M2.F32.PACK_AB_MERGE_C R11, RZ, R2, RZ ;  /* 0x00000002ff0b723e */ /* 0x000fe400048060ff */
[----:B0-----:R-:W-:-:S03]  /*e270*/  F2FP.SATFINITE.E5M2.F32.PACK_AB_MERGE_C R5, RZ, R3, RZ ;  /* 0x00000003ff05723e */ /* 0x001fc600048060ff */
[----:B------:R-:W-:Y:S01]  /*e280*/  @!P5 STG.E.U8 desc[UR18][R26.64+0xe1], R11 ;  /* 0x0000e10b1a00d986 */ /* 0x000fe2000c101112 */
[----:B------:R-:W-:-:S03]  /*e290*/  ISETP.LT.OR P5, PT, R35, 0xea, !P2 ;  /* 0x000000ea2300780c */ /* 0x000fc600057a1670 */
[----:B------:R0:W-:Y:S01]  /*e2a0*/  @!P4 STG.E.U8 desc[UR18][R26.64+0xe0], R7 ;  /* 0x0000e0071a00c986 */ /* 0x0001e2000c101112 */
[----:B------:R-:W-:-:S03]  /*e2b0*/  ISETP.LT.OR P4, PT, R35, 0xe9, !P1 ;  /* 0x000000e92300780c */ /* 0x000fc60004f81670 */
[----:B------:R0:W-:Y:S01]  /*e2c0*/  @!P6 STG.E.U8 desc[UR18][R24.64+0xe8], R5 ;  /* 0x0000e8051800e986 */ /* 0x0001e2000c101112 */
[----:B------:R-:W-:Y:S01]  /*e2d0*/  ISETP.LT.OR P6, PT, R35, 0xea, !P1 ;  /* 0x000000ea2300780c */ /* 0x000fe20004fc1670 */
[----:B------:R-:W-:Y:S01]  /*e2e0*/  FMUL R2, R219, UR20 ;  /* 0x00000014db027c20 */ /* 0x000fe20008400000 */
[----:B------:R-:W-:Y:S01]  /*e2f0*/  FMUL R3, R218, UR20 ;  /* 0x00000014da037c20 */ /* 0x000fe20008400000 */
[----:B-1----:R-:W-:-:S03]  /*e300*/  F2FP.SATFINITE.E5M2.F32.PACK_AB_MERGE_C R9, RZ, R0, RZ ;  /* 0x00000000ff09723e */ /* 0x002fc600048060ff */
[----:B------:R-:W-:Y:S02]  /*e310*/  F2FP.SATFINITE.E5M2.F32.PACK_AB_MERGE_C R13, RZ, R2, RZ ;  /* 0x00000002ff0d723e */ /* 0x000fe400048060ff */
[----:B0-----:R-:W-:Y:S01]  /*e320*/  F2FP.SATFINITE.E5M2.F32.PACK_AB_MERGE_C R7, RZ, R3, RZ ;  /* 0x00000003ff07723e */ /* 0x001fe200048060ff */
[----:B------:R0:W-:Y:S01]  /*e330*/  @!P5 STG.E.U8 desc[UR18][R24.64+0xe9], R9 ;  /* 0x0000e9091800d986 */ /* 0x0001e2000c101112 */
[----:B------:R-:W-:-:S03]  /*e340*/  ISETP.LT.OR P5, PT, R35, 0xf2, !P2 ;  /* 0x000000f22300780c */ /* 0x000fc600057a1670 */
[----:B------:R-:W-:Y:S01]  /*e350*/  @!P4 STG.E.U8 desc[UR18][R26.64+0xe8], R13 ;  /* 0x0000e80d1a00c986 */ /* 0x000fe2000c101112 */
[----:B------:R-:W-:-:S03]  /*e360*/  ISETP.LT.OR P4, PT, R35, 0xf1, !P2 ;  /* 0x000000f12300780c */ /* 0x000fc60005781670 */
[----:B------:R1:W-:Y:S01]  /*e370*/  @!P6 STG.E.U8 desc[UR18][R26.64+0xe9], R7 ;  /* 0x0000e9071a00e986 */ /* 0x0003e2000c101112 */
[----:B------:R-:W-:Y:S01]  /*e380*/  ISETP.LT.OR P6, PT, R35, 0xf1, !P1 ;  /* 0x000000f12300780c */ /* 0x000fe20004fc1670 */
[----:B------:R-:W-:Y:S01]  /*e390*/  FMUL R0, R220, UR20 ;  /* 0x00000014dc007c20 */ /* 0x000fe20008400000 */
[----:B------:R-:W-:Y:S01]  /*e3a0*/  FMUL R2, R221, UR20 ;  /* 0x00000014dd027c20 */ /* 0x000fe20008400000 */
[----:B------:R-:W-:-:S03]  /*e3b0*/  FMUL R3, R223, UR20 ;  /* 0x00000014df037c20 */ /* 0x000fc60008400000 */
[----:B------:R-:W-:Y:S02]  /*e3c0*/  F2FP.SATFINITE.E5M2.F32.PACK_AB_MERGE_C R5, RZ, R0, RZ ;  /* 0x00000000ff05723e */ /* 0x000fe400048060ff */
[----:B------:R-:W-:Y:S02]  /*e3d0*/  F2FP.SATFINITE.E5M2.F32.PACK_AB_MERGE_C R11, RZ, R2, RZ ;  /* 0x00000002ff0b723e */ /* 0x000fe400048060ff */
[----:B0-----:R-:W-:Y:S01]  /*e3e0*/  F2FP.SATFINITE.E5M2.F32.PACK_AB_MERGE_C R9, RZ, R3, RZ ;  /* 0x00000003ff09723e */ /* 0x001fe200048060ff */
[----:B------:R-:W-:Y:S01]  /*e3f0*/  @!P4 STG.E.U8 desc[UR18][R24.64+0xf0], R5 ;  /* 0x0000f0051800c986 */ /* 0x000fe2000c101112 */
[----:B------:R-:W-:-:S03]  /*e400*/  ISETP.LT.OR P4, PT, R35, 0xf2, !P1 ;  /* 0x000000f22300780c */ /* 0x000fc60004f81670 */
[----:B------:R0:W-:Y:S01]  /*e410*/  @!P5 STG.E.U8 desc[UR18][R24.64+0xf1], R11 ;  /* 0x0000f10b1800d986 */ /* 0x0001e2000c101112 */
[C---:B------:R-:W-:Y:S02]  /*e420*/  ISETP.LT.OR P5, PT, R35.reuse, 0xf9, !P2 ;  /* 0x000000f92300780c */ /* 0x040fe400057a1670 */
[C---:B------:R-:W-:Y:S01]  /*e430*/  ISETP.LT.OR P2, PT, R35.reuse, 0xfa, !P2 ;  /* 0x000000fa2300780c */ /* 0x040fe20005741670 */
[----:B------:R0:W-:Y:S01]  /*e440*/  @!P6 STG.E.U8 desc[UR18][R26.64+0xf0], R9 ;  /* 0x0000f0091a00e986 */ /* 0x0001e2000c101112 */
[C---:B------:R-:W-:Y:S02]  /*e450*/  ISETP.LT.OR P6, PT, R35.reuse, 0xf9, !P1 ;  /* 0x000000f92300780c */ /* 0x040fe40004fc1670 */
[----:B------:R-:W-:Y:S01]  /*e460*/  ISETP.LT.OR P1, PT, R35, 0xfa, !P1 ;  /* 0x000000fa2300780c */ /* 0x000fe20004f21670 */
[----:B---3--:R-:W-:Y:S01]  /*e470*/  FMUL R0, R222, UR20 ;  /* 0x00000014de007c20 */ /* 0x008fe20008400000 */
[----:B----4-:R-:W-:-:S04]  /*e480*/  FMUL R2, R225, UR20 ;  /* 0x00000014e1027c20 */ /* 0x010fc80008400000 */
[----:B-1----:R-:W-:Y:S01]  /*e490*/  F2FP.SATFINITE.E5M2.F32.PACK_AB_MERGE_C R7, RZ, R0, RZ ;  /* 0x00000000ff07723e */ /* 0x002fe200048060ff */
[----:B--2---:R-:W-:Y:S01]  /*e4a0*/  FMUL R3, R224, UR20 ;  /* 0x00000014e0037c20 */ /* 0x004fe20008400000 */
[----:B------:R-:W-:Y:S01]  /*e4b0*/  FMUL R4, R226, UR20 ;  /* 0x00000014e2047c20 */ /* 0x000fe20008400000 */
[----:B0-----:R-:W-:-:S03]  /*e4c0*/  F2FP.SATFINITE.E5M2.F32.PACK_AB_MERGE_C R11, RZ, R2, RZ ;  /* 0x00000002ff0b723e */ /* 0x001fc600048060ff */
[----:B------:R-:W-:Y:S01]  /*e4d0*/  F2FP.SATFINITE.E5M2.F32.PACK_AB_MERGE_C R3, RZ, R3, RZ ;  /* 0x00000003ff03723e */ /* 0x000fe200048060ff */
[----:B------:R-:W-:Y:S01]  /*e4e0*/  FMUL R5, R227, UR20 ;  /* 0x00000014e3057c20 */ /* 0x000fe20008400000 */
[----:B------:R-:W-:Y:S01]  /*e4f0*/  F2FP.SATFINITE.E5M2.F32.PACK_AB_MERGE_C R9, RZ, R4, RZ ;  /* 0x00000004ff09723e */ /* 0x000fe200048060ff */
[----:B------:R0:W-:Y:S03]  /*e500*/  @!P4 STG.E.U8 desc[UR18][R26.64+0xf1], R7 ;  /* 0x0000f1071a00c986 */ /* 0x0001e6000c101112 */
[----:B------:R-:W-:Y:S01]  /*e510*/  F2FP.SATFINITE.E5M2.F32.PACK_AB_MERGE_C R5, RZ, R5, RZ ;  /* 0x00000005ff05723e */ /* 0x000fe200048060ff */
[----:B------:R0:W-:Y:S04]  /*e520*/  @!P5 STG.E.U8 desc[UR18][R24.64+0xf8], R11 ;  /* 0x0000f80b1800d986 */ /* 0x0001e8000c101112 */
[----:B------:R0:W-:Y:S04]  /*e530*/  @!P2 STG.E.U8 desc[UR18][R24.64+0xf9], R3 ;  /* 0x0000f9031800a986 */ /* 0x0001e8000c101112 */
[----:B------:R0:W-:Y:S04]  /*e540*/  @!P6 STG.E.U8 desc[UR18][R26.64+0xf8], R9 ;  /* 0x0000f8091a00e986 */ /* 0x0001e8000c101112 */
[----:B------:R0:W-:Y:S02]  /*e550*/  @!P1 STG.E.U8 desc[UR18][R26.64+0xf9], R5 ;  /* 0x0000f9051a009986 */ /* 0x0001e4000c101112 */
.L_x_296:
[----:B------:R-:W-:Y:S05]  /*e560*/  BSYNC B0 ;  /* 0x0000000000007941 */ /* 0x000fea0003800000 */
.L_x_38:
[----:B0-----:R-:W2:Y:S04]  /*e570*/  LDL.LU R3, [R1+0x7c] ;  /* 0x00007c0001037983 */ /* 0x001ea80000300800 */
[----:B-----5:R-:W2:Y:S01]  /*e580*/  LDL.LU R2, [R1+0x80] ;  /* 0x0000800001027983 */ /* 0x020ea20000300800 */
[----:B------:R-:W-:Y:S01]  /*e590*/  ULDC UR6, c[0x0][0xc] ;  /* 0x0000030000067ab9 */ /* 0x000fe20000000800 */
[----:B------:R-:W-:Y:S01]  /*e5a0*/  ULDC UR7, c[0x0][0x10] ;  /* 0x0000040000077ab9 */ /* 0x000fe20000000800 */
[----:B------:R-:W2:Y:S01]  /*e5b0*/  LDC R5, c[0x0][0x14] ;  /* 0x00000500ff057b82 */ /* 0x000ea20000000800 */
[----:B------:R-:W-:Y:S01]  /*e5c0*/  UIMAD.WIDE.U32 UR6, UR6, UR7, URZ ;  /* 0x00000007060672a5 */ /* 0x000fe2000f8e003f */
[----:B------:R-:W-:Y:S01]  /*e5d0*/  PRMT R0, RZ, 0x7610, R0 ;  /* 0x00007610ff007816 */ /* 0x000fe20000000000 */
[----:B------:R-:W-:-:S04]  /*e5e0*/  UMOV UR23, 0xffffffff ;  /* 0xffffffff00177882 */ /* 0x000fc80000000000 */
[----:B--2---:R-:W-:-:S04]  /*e5f0*/  IMAD.WIDE.U32 R2, R5, UR6, R2 ;  /* 0x0000000605027c25 */ /* 0x004fc8000f8e0002 */
[----:B------:R-:W-:Y:S01]  /*e600*/  IMAD R5, R5, UR7, RZ ;  /* 0x0000000705057c24 */ /* 0x000fe2000f8e02ff */
[----:B------:R-:W-:Y:S01]  /*e610*/  ULDC.64 UR6, c[0x0][0x650] ;  /* 0x0001940000067ab9 */ /* 0x000fe20000000a00 */
[----:B------:R-:W-:Y:S01]  /*e620*/  IMAD.MOV.U32 R19, RZ, RZ, R2 ;  /* 0x000000ffff137224 */ /* 0x000fe200078e0002 */
[----:B------:R-:W-:Y:S01]  /*e630*/  ISETP.GE.U32.AND P1, PT, R2, UR6, PT ;  /* 0x0000000602007c0c */ /* 0x000fe2000bf26070 */
[----:B------:R-:W-:Y:S02]  /*e640*/  IMAD.IADD R22, R3, 0x1, R5 ;  /* 0x0000000103167824 */ /* 0x000fe400078e0205 */
[----:B------:R-:W-:-:S03]  /*e650*/  IMAD.MOV.U32 R2, RZ, RZ, -0x1 ;  /* 0xffffffffff027424 */ /* 0x000fc600078e00ff */
[----:B------:R0:W-:Y:S01]  /*e660*/  STL [R1+0x7c], R22 ;  /* 0x00007c1601007387 */ /* 0x0001e20000100800 */
[----:B------:R-:W-:-:S03]  /*e670*/  ISETP.GE.U32.AND.EX P1, PT, R22, UR7, PT, P1 ;  /* 0x0000000716007c0c */ /* 0x000fc6000bf26110 */
[----:B------:R0:W-:Y:S04]  /*e680*/  STL [R1+0x80], R19 ;  /* 0x0000801301007387 */ /* 0x0001e80000100800 */
[----:B------:R0:W-:Y:S06]  /*e690*/  STL [R1+0x84], R2 ;  /* 0x0000840201007387 */ /* 0x0001ec0000100800 */
[----:B------:R-:W-:Y:S05]  /*e6a0*/  @P1 BRA `(.L_x_297) ;  /* 0x00000004006c1947 */ /* 0x000fea0003800000 */
[----:B------:R-:W2:Y:S01]  /*e6b0*/  S2R R14, SR_CTAID.X ;  /* 0x00000000000e7919 */ /* 0x000ea20000002500 */
[----:B------:R-:W5:Y:S01]  /*e6c0*/  LDC.64 R8, c[0x0][0x628] ;  /* 0x00018a00ff087b82 */ /* 0x000f620000000a00 */
[----:B------:R-:W-:Y:S01]  /*e6d0*/  ULDC UR6, c[0x0][0x150] ;  /* 0x0000540000067ab9 */ /* 0x000fe20000000800 */
[----:B------:R-:W-:Y:S01]  /*e6e0*/  IMAD.MOV.U32 R6, RZ, RZ, R19 ;  /* 0x000000ffff067224 */ /* 0x000fe200078e0013 */
[----:B------:R-:W0:Y:S01]  /*e6f0*/  S2R R16, SR_CTAID.Y ;  /* 0x0000000000107919 */ /* 0x000e220000002600 */
[----:B------:R-:W-:-:S04]  /*e700*/  IMAD.MOV.U32 R7, RZ, RZ, R22 ;  /* 0x000000ffff077224 */ /* 0x000fc800078e0016 */
[----:B------:R-:W0:Y:S08]  /*e710*/  LDC R17, c[0x0][0x144] ;  /* 0x00005100ff117b82 */ /* 0x000e300000000800 */
[----:B------:R-:W0:Y:S08]  /*e720*/  LDC R10, c[0x0][0x630] ;  /* 0x00018c00ff0a7b82 */ /* 0x000e300000000800 */
[----:B------:R-:W0:Y:S01]  /*e730*/  LDC.64 R12, c[0x0][0x620] ;  /* 0x00018800ff0c7b82 */ /* 0x000e220000000a00 */
[----:B-----5:R-:W-:-:S04]  /*e740*/  ISETP.NE.U32.AND P1, PT, R8, RZ, PT ;  /* 0x000000ff0800720c */ /* 0x020fc80003f25070 */
[----:B------:R-:W-:Y:S02]  /*e750*/  ISETP.NE.AND.EX P1, PT, R9, RZ, PT, P1 ;  /* 0x000000ff0900720c */ /* 0x000fe40003f25310 */
[----:B--2---:R-:W-:-:S05]  /*e760*/  I2FP.F32.U32 R0, R14 ;  /* 0x0000000e00007245 */ /* 0x004fca0000201000 */
[----:B------:R-:W-:-:S04]  /*e770*/  FMUL R0, R0, UR6 ;  /* 0x0000000600007c20 */ /* 0x000fc80008400000 */
[----:B------:R2:W0:Y:S02]  /*e780*/  F2I.U32.TRUNC.NTZ R15, R0 ;  /* 0x00000000000f7305 */ /* 0x000424000020f000 */
[----:B------:R-:W-:Y:S05]  /*e790*/  @!P1 BRA `(.L_x_298) ;  /* 0x0000000000289947 */ /* 0x000fea0003800000 */
[----:B--2---:R-:W2:Y:S02]  /*e7a0*/  LDC R0, c[0x0][0x634] ;  /* 0x00018d00ff007b82 */ /* 0x004ea40000000800 */
[----:B--2---:R-:W-:-:S05]  /*e7b0*/  IADD3 R7, P1, R19, R0, RZ ;  /* 0x0000000013077210 */ /* 0x004fca0007f3e0ff */
[----:B------:R-:W-:-:S04]  /*e7c0*/  IMAD.X R11, RZ, RZ, R22, P1 ;  /* 0x000000ffff0b7224 */ /* 0x000fc800008e0616 */
[----:B0-----:R-:W-:-:S04]  /*e7d0*/  IMAD.WIDE.U32 R2, R11, R8, RZ ;  /* 0x000000080b027225 */ /* 0x001fc800078e00ff */
[----:B------:R-:W-:-:S04]  /*e7e0*/  IMAD.WIDE.U32 R4, P1, R7, R9, R2 ;  /* 0x0000000907047225 */ /* 0x000fc80007820002 */
[----:B------:R-:W-:-:S04]  /*e7f0*/  IMAD.WIDE.U32 R2, R7, R8, RZ ;  /* 0x0000000807027225 */ /* 0x000fc800078e00ff */
[----:B------:R-:W-:Y:S01]  /*e800*/  IMAD.X R7, RZ, RZ, RZ, P1 ;  /* 0x000000ffff077224 */ /* 0x000fe200008e06ff */
[----:B------:R-:W-:Y:S01]  /*e810*/  IADD3 RZ, P1, R3, R4, RZ ;  /* 0x0000000403ff7210 */ /* 0x000fe20007f3e0ff */
[----:B------:R-:W-:-:S04]  /*e820*/  IMAD.MOV.U32 R6, RZ, RZ, R5 ;  /* 0x000000ffff067224 */ /* 0x000fc800078e0005 */
[----:B------:R-:W-:-:S08]  /*e830*/  IMAD.WIDE.U32.X R6, R11, R9, R6, P1 ;  /* 0x000000090b067225 */ /* 0x000fd000008e0406 */
.L_x_298:
[-CC-:B01----:R-:W-:Y:S01]  /*e840*/  SHF.R.U64 R24, R6, R10.reuse, R7.reuse ;  /* 0x0000000a06187219 */ /* 0x183fe20000001207 */
[----:B------:R-:W0:Y:S01]  /*e850*/  LDC.64 R20, c[0x0][0x640] ;  /* 0x00019000ff147b82 */ /* 0x000e220000000a00 */
[----:B--2---:R-:W-:Y:S01]  /*e860*/  SHF.R.U32.HI R0, RZ, R10, R7 ;  /* 0x0000000aff007219 */ /* 0x004fe20000011607 */
[----:B------:R-:W-:Y:S01]  /*e870*/  IMAD.MOV.U32 R2, RZ, RZ, R19 ;  /* 0x000000ffff027224 */ /* 0x000fe200078e0013 */
[----:B------:R-:W-:Y:S01]  /*e880*/  IADD3 R5, P1, RZ, -R24, RZ ;  /* 0x80000018ff057210 */ /* 0x000fe20007f3e0ff */
[----:B------:R-:W-:Y:S01]  /*e890*/  IMAD.MOV R15, RZ, RZ, -R15 ;  /* 0x000000ffff0f7224 */ /* 0x000fe200078e0a0f */
[----:B------:R-:W-:Y:S01]  /*e8a0*/  ULDC UR6, c[0x0][0x154] ;  /* 0x0000550000067ab9 */ /* 0x000fe20000000800 */
[----:B------:R-:W-:Y:S02]  /*e8b0*/  IMAD.MOV.U32 R7, RZ, RZ, 0x1 ;  /* 0x00000001ff077424 */ /* 0x000fe400078e00ff */
[----:B------:R-:W1:Y:S01]  /*e8c0*/  LDC R4, c[0x0][0x618] ;  /* 0x00018600ff047b82 */ /* 0x000e620000000800 */
[----:B------:R-:W-:-:S02]  /*e8d0*/  IMAD.X R3, RZ, RZ, ~R0, P1 ;  /* 0x000000ffff037224 */ /* 0x000fc400008e0e00 */
[----:B------:R-:W-:Y:S02]  /*e8e0*/  IMAD R15, R17, R15, R14 ;  /* 0x0000000f110f7224 */ /* 0x000fe400078e020e */
[-C--:B------:R-:W-:Y:S02]  /*e8f0*/  IMAD R0, R3, R12.reuse, RZ ;  /* 0x0000000c03007224 */ /* 0x080fe400078e02ff */
[----:B------:R-:W-:Y:S01]  /*e900*/  IMAD.MOV.U32 R3, RZ, RZ, R22 ;  /* 0x000000ffff037224 */ /* 0x000fe200078e0016 */
[----:B------:R-:W2:Y:S01]  /*e910*/  LDC R6, c[0x0][0x608] ;  /* 0x00018200ff067b82 */ /* 0x000ea20000000800 */
[----:B------:R-:W-:-:S04]  /*e920*/  IMAD.WIDE.U32 R2, R5, R12, R2 ;  /* 0x0000000c05027225 */ /* 0x000fc800078e0002 */
[----:B------:R-:W-:-:S03]  /*e930*/  IMAD R5, R5, R13, R0 ;  /* 0x0000000d05057224 */ /* 0x000fc600078e0200 */
[----:B------:R-:W5:Y:S01]  /*e940*/  LDC R18, c[0x0][0x658] ;  /* 0x00019600ff127b82 */ /* 0x000f620000000800 */
[----:B------:R-:W-:Y:S01]  /*e950*/  I2FP.F32.U32 R0, R16 ;  /* 0x0000001000007245 */ /* 0x000fe20000201000 */
[----:B------:R-:W-:Y:S01]  /*e960*/  IMAD.IADD R3, R3, 0x1, R5 ;  /* 0x0000000103037824 */ /* 0x000fe200078e0205 */
[----:B0-----:R-:W-:Y:S01]  /*e970*/  ISETP.NE.U32.AND P1, PT, R20, RZ, PT ;  /* 0x000000ff1400720c */ /* 0x001fe20003f25070 */
[----:B------:R-:W-:Y:S02]  /*e980*/  IMAD.MOV.U32 R5, RZ, RZ, -0x1 ;  /* 0xffffffffff057424 */ /* 0x000fe400078e00ff */
[----:B------:R-:W-:Y:S02]  /*e990*/  FMUL R0, R0, UR6 ;  /* 0x0000000600007c20 */ /* 0x000fe40008400000 */
[----:B------:R-:W0:Y:S01]  /*e9a0*/  LDC R13, c[0x0][0x148] ;  /* 0x00005200ff0d7b82 */ /* 0x000e220000000800 */
[----:B-1----:R-:W-:Y:S01]  /*e9b0*/  SHF.R.U64 R10, R2, R4, R3 ;  /* 0x00000004020a7219 */ /* 0x002fe20000001203 */
[----:B------:R1:W0:Y:S01]  /*e9c0*/  F2I.U32.TRUNC.NTZ R12, R0 ;  /* 0x00000000000c7305 */ /* 0x000222000020f000 */
[----:B------:R-:W-:-:S02]  /*e9d0*/  ISETP.NE.AND.EX P1, PT, R21, RZ, PT, P1 ;  /* 0x000000ff1500720c */ /* 0x000fc40003f25310 */
[----:B------:R-:W-:-:S03]  /*e9e0*/  SHF.R.U32.HI R3, RZ, R4, R3 ;  /* 0x00000004ff037219 */ /* 0x000fc60000011603 */
[----:B------:R-:W0:Y:S01]  /*e9f0*/  LDC R14, c[0x0][0x600] ;  /* 0x00018000ff0e7b82 */ /* 0x000e220000000800 */
[-CC-:B--2---:R-:W-:Y:S02]  /*ea00*/  SHF.R.U64 R8, R10, R6.reuse, R3.reuse ;  /* 0x000000060a087219 */ /* 0x184fe40000001203 */
[----:B------:R-:W-:-:S05]  /*ea10*/  SHF.R.U32.HI R3, RZ, R6, R3 ;  /* 0x00000006ff037219 */ /* 0x000fca0000011603 */
[----:B------:R-:W2:Y:S01]  /*ea20*/  LDC R19, c[0x0][0x648] ;  /* 0x00019200ff137b82 */ /* 0x000ea20000000800 */
[-CC-:B-----5:R-:W-:Y:S02]  /*ea30*/  SHF.R.U64 R11, R8, R18.reuse, R3.reuse ;  /* 0x00000012080b7219 */ /* 0x1a0fe40000001203 */
[-C--:B------:R-:W-:Y:S02]  /*ea40*/  SHF.L.U32 R5, R5, R18.reuse, RZ ;  /* 0x0000001205057219 */ /* 0x080fe400000006ff */
[-C--:B------:R-:W-:Y:S01]  /*ea50*/  SHF.R.U32.HI R3, RZ, R18.reuse, R3 ;  /* 0x00000012ff037219 */ /* 0x080fe20000011603 */
[----:B------:R-:W-:Y:S01]  /*ea60*/  IMAD.MOV.U32 R2, RZ, RZ, R11 ;  /* 0x000000ffff027224 */ /* 0x000fe200078e000b */
[----:B------:R-:W-:Y:S01]  /*ea70*/  SHF.L.U32 R34, R7, R18, RZ ;  /* 0x0000001207227219 */ /* 0x000fe200000006ff */
[----:B------:R-:W0:Y:S01]  /*ea80*/  LDC R22, c[0x0][0x638] ;  /* 0x00018e00ff167b82 */ /* 0x000e220000000800 */
[----:B------:R-:W-:-:S07]  /*ea90*/  LOP3.LUT R17, RZ, R5, RZ, 0x33, !PT ;  /* 0x00000005ff117212 */ /* 0x000fce00078e33ff */
[----:B------:R-:W0:Y:S01]  /*eaa0*/  LDC R23, c[0x0][0x610] ;  /* 0x00018400ff177b82 */ /* 0x000e220000000800 */
[----:B-1----:R-:W-:Y:S05]  /*eab0*/  @!P1 BRA `(.L_x_299) ;  /* 0x0000000000289947 */ /* 0x002fea0003800000 */
[----:B------:R-:W1:Y:S02]  /*eac0*/  LDC R0, c[0x0][0x64c] ;  /* 0x00019300ff007b82 */ /* 0x000e640000000800 */
[----:B-1----:R-:W-:-:S05]  /*ead0*/  IADD3 R7, P1, R11, R0, RZ ;  /* 0x000000000b077210 */ /* 0x002fca0007f3e0ff */
        /* <DEDUP_REMOVED lines=8> */
.L_x_299:
[----:B--2---:R-:W-:Y:S01]  /*eb60*/  SHF.R.U64 R0, R2, R19, R3 ;  /* 0x0000001302007219 */ /* 0x004fe20000001203 */
[----:B0-----:R-:W-:Y:S01]  /*eb70*/  VIADD R3, R14, 0xffffffff ;  /* 0xffffffff0e037836 */ /* 0x001fe20000000000 */
[----:B------:R-:W-:Y:S01]  /*eb80*/  LOP3.LUT R5, R8, R17, RZ, 0xc0, !PT ;  /* 0x0000001108057212 */ /* 0x000fe200078ec0ff */
[----:B------:R-:W-:Y:S01]  /*eb90*/  IMAD.MOV R12, RZ, RZ, -R12 ;  /* 0x000000ffff0c7224 */ /* 0x000fe200078e0a0c */
[----:B------:R-:W-:Y:S01]  /*eba0*/  R2UR UR23, R24 ;  /* 0x00000000181772ca */ /* 0x000fe200000e0000 */
[----:B------:R-:W-:Y:S01]  /*ebb0*/  IMAD.MOV R2, RZ, RZ, -R0 ;  /* 0x000000ffff027224 */ /* 0x000fe200078e0a00 */
[----:B------:R-:W-:Y:S01]  /*ebc0*/  LOP3.LUT R3, R10, R3, RZ, 0xc0, !PT ;  /* 0x000000030a037212 */ /* 0x000fe200078ec0ff */
[----:B------:R-:W-:Y:S02]  /*ebd0*/  IMAD R34, R34, R0, R5 ;  /* 0x0000000022227224 */ /* 0x000fe400078e0205 */
[----:B------:R-:W-:Y:S02]  /*ebe0*/  @P3 IMAD R15, R13, R12, R16 ;  /* 0x0000000c0d0f3224 */ /* 0x000fe400078e0210 */
[----:B------:R-:W-:-:S02]  /*ebf0*/  IMAD R0, R2, R22, R11 ;  /* 0x0000001602007224 */ /* 0x000fc400078e020b */
[----:B------:R-:W-:Y:S02]  /*ec00*/  IMAD R34, R34, R23, R15 ;  /* 0x0000001722227224 */ /* 0x000fe400078e020f */
[----:B------:R-:W-:Y:S02]  /*ec10*/  IMAD R3, R0, R14, R3 ;  /* 0x0000000e00037224 */ /* 0x000fe400078e0203 */
[----:B------:R-:W-:-:S03]  /*ec20*/  IMAD.MOV.U32 R0, RZ, RZ, 0x1 ;  /* 0x00000001ff007424 */ /* 0x000fc600078e00ff */
[----:B------:R-:W-:Y:S02]  /*ec30*/  SEL R2, R3, R34, !P3 ;  /* 0x0000002203027207 */ /* 0x000fe40005800000 */
[----:B------:R-:W-:-:S03]  /*ec40*/  SEL R34, R34, R3, !P3 ;  /* 0x0000000322227207 */ /* 0x000fc60005800000 */
[----:B------:R2:W-:Y:S04]  /*ec50*/  STL [R1+0x84], R2 ;  /* 0x0000840201007387 */ /* 0x0005e80000100800 */
.L_x_297:
[----:B------:R0:W-:Y:S01]  /*ec60*/  STL [R1+0x88], R34 ;  /* 0x0000882201007387 */ /* 0x0001e20000100800 */
[----:B------:R-:W-:-:S13]  /*ec70*/  LOP3.LUT P1, RZ, R0, 0xff, RZ, 0xc0, !PT ;  /* 0x000000ff00ff7812 */ /* 0x000fda000782c0ff */
[----:B0-----:R-:W-:Y:S05]  /*ec80*/  @P1 BRA `(.L_x_300) ;  /* 0xffffff2400f01947 */ /* 0x001fea000383ffff */
[----:B------:R-:W-:Y:S05]  /*ec90*/  EXIT ;  /* 0x000000000000794d */ /* 0x000fea0003800000 */
.L_x_8:
[----:B------:R-:W2:Y:S01]  /*eca0*/  LDL R22, [R1+0x80] ;  /* 0x0000800001167983 */ /* 0x000ea20000100800 */
[----:B0-----:R-:W-:-:S03]  /*ecb0*/  ULDC.64 UR4, c[0x0][0x650] ;  /* 0x0001940000047ab9 */ /* 0x001fc60000000a00 */
[----:B-1----:R-:W3:Y:S01]  /*ecc0*/  LDL R23, [R1+0x7c] ;  /* 0x00007c0001177983 */ /* 0x002ee20000100800 */
[----:B------:R-:W-:Y:S01]  /*ecd0*/  PRMT R4, RZ, 0x7610, R4 ;  /* 0x00007610ff047816 */ /* 0x000fe20000000004 */
[----:B------:R-:W-:Y:S02]  /*ece0*/  IMAD.MOV.U32 R5, RZ, RZ, -0x1 ;  /* 0xffffffffff057424 */ /* 0x000fe400078e00ff */
[----:B------:R-:W-:Y:S02]  /*ecf0*/  IMAD.MOV.U32 R7, RZ, RZ, -0x1 ;  /* 0xffffffffff077424 */ /* 0x000fe400078e00ff */
[----:B------:R-:W-:Y:S01]  /*ed00*/  IMAD.MOV.U32 R6, RZ, RZ, -0x1 ;  /* 0xffffffffff067424 */ /* 0x000fe200078e00ff */
[----:B--2---:R-:W-:-:S04]  /*ed10*/  ISETP.GE.U32.AND P0, PT, R22, UR4, PT ;  /* 0x0000000416007c0c */ /* 0x004fc8000bf06070 */
[----:B---3--:R-:W-:-:S13]  /*ed20*/  ISETP.GE.U32.AND.EX P0, PT, R23, UR5, PT, P0 ;  /* 0x0000000517007c0c */ /* 0x008fda000bf06100 */
[----:B------:R-:W-:Y:S05]  /*ed30*/  @P0 BRA `(.L_x_301) ;  /* 0x00000004002c0947 */ /* 0x000fea0003800000 */
[----:B------:R-:W0:Y:S01]  /*ed40*/  LDC.64 R14, c[0x0][0x628] ;  /* 0x00018a00ff0e7b82 */ /* 0x000e220000000a00 */
[----:B------:R-:W-:Y:S02]  /*ed50*/  IMAD.MOV.U32 R8, RZ, RZ, R22 ;  /* 0x000000ffff087224 */ /* 0x000fe400078e0016 */
[----:B------:R-:W-:-:S05]  /*ed60*/  IMAD.MOV.U32 R9, RZ, RZ, R23 ;  /* 0x000000ffff097224 */ /* 0x000fca00078e0017 */
[----:B------:R-:W1:Y:S08]  /*ed70*/  LDC R10, c[0x0][0x630] ;  /* 0x00018c00ff0a7b82 */ /* 0x000e700000000800 */
[----:B------:R-:W2:Y:S01]  /*ed80*/  LDC.64 R16, c[0x0][0x620] ;  /* 0x00018800ff107b82 */ /* 0x000ea20000000a00 */
[----:B0-----:R-:W-:-:S04]  /*ed90*/  ISETP.NE.U32.AND P0, PT, R14, RZ, PT ;  /* 0x000000ff0e00720c */ /* 0x001fc80003f05070 */
[----:B------:R-:W-:-:S13]  /*eda0*/  ISETP.NE.AND.EX P0, PT, R15, RZ, PT, P0 ;  /* 0x000000ff0f00720c */ /* 0x000fda0003f05300 */
[----:B-12---:R-:W-:Y:S05]  /*edb0*/  @!P0 BRA `(.L_x_302) ;  /* 0x0000000000288947 */ /* 0x006fea0003800000 */
        /* <DEDUP_REMOVED lines=10> */
.L_x_302:
[----:B------:R-:W0:Y:S01]  /*ee60*/  LDC.64 R20, c[0x0][0x640] ;  /* 0x00019000ff147b82 */ /* 0x000e220000000a00 */
[-CC-:B------:R-:W-:Y:S02]  /*ee70*/  SHF.R.U64 R14, R8, R10.reuse, R9.reuse ;  /* 0x0000000a080e7219 */ /* 0x180fe40000001209 */
[----:B------:R-:W-:Y:S02]  /*ee80*/  SHF.R.U32.HI R4, RZ, R10, R9 ;  /* 0x0000000aff047219 */ /* 0x000fe40000011609 */
[----:B------:R-:W-:-:S03]  /*ee90*/  IADD3 R7, P0, RZ, -R14, RZ ;  /* 0x8000000eff077210 */ /* 0x000fc60007f1e0ff */
[----:B------:R-:W1:Y:S02]  /*eea0*/  LDC R8, c[0x0][0x618] ;  /* 0x00018600ff087b82 */ /* 0x000e640000000800 */
[----:B------:R-:W-:Y:S02]  /*eeb0*/  IMAD.X R5, RZ, RZ, ~R4, P0 ;  /* 0x000000ffff057224 */ /* 0x000fe400000e0e04 */
[----:B------:R-:W-:Y:S02]  /*eec0*/  IMAD.MOV.U32 R4, RZ, RZ, R22 ;  /* 0x000000ffff047224 */ /* 0x000fe400078e0016 */
[-C--:B------:R-:W-:Y:S02]  /*eed0*/  IMAD R6, R5, R16.reuse, RZ ;  /* 0x0000001005067224 */ /* 0x080fe400078e02ff */
[----:B------:R-:W2:Y:S01]  /*eee0*/  LDC R18, c[0x0][0x608] ;  /* 0x00018200ff127b82 */ /* 0x000ea20000000800 */
[----:B------:R-:W-:Y:S02]  /*eef0*/  IMAD.MOV.U32 R5, RZ, RZ, R23 ;  /* 0x000000ffff057224 */ /* 0x000fe400078e0017 */
[----:B------:R-:W-:-:S05]  /*ef00*/  IMAD.WIDE.U32 R4, R7, R16, R4 ;  /* 0x0000001007047225 */ /* 0x000fca00078e0004 */
[----:B------:R-:W3:Y:S01]  /*ef10*/  LDC R19, c[0x0][0x658] ;  /* 0x00019600ff137b82 */ /* 0x000ee20000000800 */
[----:B------:R-:W-:Y:S01]  /*ef20*/  IMAD R7, R7, R17, R6 ;  /* 0x0000001107077224 */ /* 0x000fe200078e0206 */
[----:B0-----:R-:W-:Y:S01]  /*ef30*/  ISETP.NE.U32.AND P0, PT, R20, RZ, PT ;  /* 0x000000ff1400720c */ /* 0x001fe20003f05070 */
[----:B------:R-:W-:Y:S02]  /*ef40*/  IMAD.MOV.U32 R6, RZ, RZ, -0x1 ;  /* 0xffffffffff067424 */ /* 0x000fe400078e00ff */
[----:B------:R-:W-:Y:S01]  /*ef50*/  IMAD.IADD R5, R5, 0x1, R7 ;  /* 0x0000000105057824 */ /* 0x000fe200078e0207 */
[----:B------:R-:W-:Y:S02]  /*ef60*/  ISETP.NE.AND.EX P0, PT, R21, RZ, PT, P0 ;  /* 0x000000ff1500720c */ /* 0x000fe40003f05300 */
[----:B------:R-:W0:Y:S02]  /*ef70*/  LDC R17, c[0x0][0x600] ;  /* 0x00018000ff117b82 */ /* 0x000e240000000800 */
[----:B-1----:R-:W-:-:S02]  /*ef80*/  SHF.R.U64 R10, R4, R8, R5 ;  /* 0x00000008040a7219 */ /* 0x002fc40000001205 */
[----:B------:R-:W-:-:S04]  /*ef90*/  SHF.R.U32.HI R5, RZ, R8, R5 ;  /* 0x00000008ff057219 */ /* 0x000fc80000011605 */
[----:B------:R-:W1:Y:S01]  /*efa0*/  LDC R22, c[0x0][0x648] ;  /* 0x00019200ff167b82 */ /* 0x000e620000000800 */
[-CC-:B--2---:R-:W-:Y:S02]  /*efb0*/  SHF.R.U64 R15, R10, R18.reuse, R5.reuse ;  /* 0x000000120a0f7219 */ /* 0x184fe40000001205 */
[----:B------:R-:W-:Y:S01]  /*efc0*/  SHF.R.U32.HI R4, RZ, R18, R5 ;  /* 0x00000012ff047219 */ /* 0x000fe20000011605 */
[----:B------:R-:W-:-:S04]  /*efd0*/  IMAD.MOV.U32 R18, RZ, RZ, 0x1 ;  /* 0x00000001ff127424 */ /* 0x000fc800078e00ff */
[----:B------:R-:W2:Y:S01]  /*efe0*/  LDC R23, c[0x0][0x638] ;  /* 0x00018e00ff177b82 */ /* 0x000ea20000000800 */
[-CC-:B---3--:R-:W-:Y:S02]  /*eff0*/  SHF.R.U64 R16, R15, R19.reuse, R4.reuse ;  /* 0x000000130f107219 */ /* 0x188fe40000001204 */
[-C--:B------:R-:W-:Y:S02]  /*f000*/  SHF.L.U32 R6, R6, R19.reuse, RZ ;  /* 0x0000001306067219 */ /* 0x080fe400000006ff */
[----:B------:R-:W-:Y:S01]  /*f010*/  SHF.R.U32.HI R5, RZ, R19, R4 ;  /* 0x00000013ff057219 */ /* 0x000fe20000011604 */
[----:B------:R-:W-:Y:S01]  /*f020*/  IMAD.MOV.U32 R4, RZ, RZ, R16 ;  /* 0x000000ffff047224 */ /* 0x000fe200078e0010 */
[----:B------:R-:W-:Y:S01]  /*f030*/  LOP3.LUT R24, RZ, R6, RZ, 0x33, !PT ;  /* 0x00000006ff187212 */ /* 0x000fe200078e33ff */
[----:B------:R-:W3:Y:S01]  /*f040*/  LDC R25, c[0x0][0x610] ;  /* 0x00018400ff197b82 */ /* 0x000ee20000000800 */
[----:B------:R-:W-:Y:S05]  /*f050*/  @!P0 BRA `(.L_x_303) ;  /* 0x0000000000288947 */ /* 0x000fea0003800000 */
        /* <DEDUP_REMOVED lines=10> */
.L_x_303:
[----:B-1----:R-:W-:Y:S01]  /*f100*/  SHF.R.U64 R4, R4, R22, R5 ;  /* 0x0000001604047219 */ /* 0x002fe20000001205 */
[----:B0-----:R-:W-:Y:S01]  /*f110*/  VIADD R7, R17, 0xffffffff ;  /* 0xffffffff11077836 */ /* 0x001fe20000000000 */
[----:B------:R-:W-:Y:S01]  /*f120*/  SHF.L.U32 R18, R18, R19, RZ ;  /* 0x0000001312127219 */ /* 0x000fe200000006ff */
[----:B------:R-:W-:Y:S01]  /*f130*/  @P3 IMAD R0, R11, R12, R2 ;  /* 0x0000000c0b003224 */ /* 0x000fe200078e0202 */
[----:B------:R-:W-:Y:S01]  /*f140*/  LOP3.LUT R3, R15, R24, RZ, 0xc0, !PT ;  /* 0x000000180f037212 */ /* 0x000fe200078ec0ff */
[----:B------:R-:W-:Y:S01]  /*f150*/  IMAD.MOV R5, RZ, RZ, -R4 ;  /* 0x000000ffff057224 */ /* 0x000fe200078e0a04 */
[----:B------:R-:W-:Y:S01]  /*f160*/  LOP3.LUT R7, R10, R7, RZ, 0xc0, !PT ;  /* 0x000000070a077212 */ /* 0x000fe200078ec0ff */
[----:B------:R-:W-:Y:S02]  /*f170*/  IMAD.MOV.U32 R6, RZ, RZ, R14 ;  /* 0x000000ffff067224 */ /* 0x000fe400078e000e */
[----:B------:R-:W-:Y:S02]  /*f180*/  IMAD R3, R18, R4, R3 ;  /* 0x0000000412037224 */ /* 0x000fe400078e0203 */
[----:B--2---:R-:W-:-:S02]  /*f190*/  IMAD R2, R5, R23, R16 ;  /* 0x0000001705027224 */ /* 0x004fc400078e0210 */
[----:B---3--:R-:W-:Y:S02]  /*f1a0*/  IMAD R0, R3, R25, R0 ;  /* 0x0000001903007224 */ /* 0x008fe400078e0200 */
[----:B------:R-:W-:Y:S02]  /*f1b0*/  IMAD R5, R2, R17, R7 ;  /* 0x0000001102057224 */ /* 0x000fe400078e0207 */
[----:B------:R-:W-:-:S03]  /*f1c0*/  IMAD.MOV.U32 R4, RZ, RZ, 0x1 ;  /* 0x00000001ff047424 */ /* 0x000fc600078e00ff */
[----:B------:R-:W-:Y:S02]  /*f1d0*/  SEL R7, R5, R0, !P3 ;  /* 0x0000000005077207 */ /* 0x000fe40005800000 */
[----:B------:R-:W-:-:S07]  /*f1e0*/  SEL R5, R0, R5, !P3 ;  /* 0x0000000500057207 */ /* 0x000fce0005800000 */
.L_x_301:
[----:B------:R-:W-:-:S08]  /*f1f0*/  NOP ;  /* 0x0000000000007918 */ /* 0x000fd00000000000 */
[----:B------:R-:W0:-:S00]  /*f200*/  USETMAXREG.DEALLOC.CTAPOOL 0x28 ;  /* 0x00000028000079c8 */ /* 0x000e0000080e0500 */
[----:B------:R-:W-:-:S13]  /*f210*/  ISETP.NE.AND P0, PT, RZ, UR8, PT ;  /* 0x00000008ff007c0c */ /* 0x000fda000bf05270 */
[----:B------:R-:W-:Y:S05]  /*f220*/  @P0 EXIT ;  /* 0x000000000000094d */ /* 0x000fea0003800000 */
[----:B0-----:R-:W-:Y:S01]  /*f230*/  LOP3.LUT P0, RZ, R4, 0xff, RZ, 0xc0, !PT ;  /* 0x000000ff04ff7812 */ /* 0x001fe2000780c0ff */
[----:B------:R-:W-:Y:S02]  /*f240*/  IMAD.MOV.U32 R0, RZ, RZ, 0x1 ;  /* 0x00000001ff007424 */ /* 0x000fe400078e00ff */
[----:B------:R-:W-:-:S10]  /*f250*/  IMAD.MOV.U32 R9, RZ, RZ, RZ ;  /* 0x000000ffff097224 */ /* 0x000fd400078e00ff */
[----:B------:R-:W-:Y:S05]  /*f260*/  @!P0 BRA `(.L_x_304) ;  /* 0x0000000c005c8947 */ /* 0x000fea0003800000 */
[----:B------:R-:W0:Y:S01]  /*f270*/  S2UR UR12, SR_CgaCtaId ;  /* 0x00000000000c79c3 */ /* 0x000e220000008800 */
[----:B------:R-:W-:Y:S01]  /*f280*/  ULDC UR4, c[0x0][0x28c] ;  /* 0x0000a30000047ab9 */ /* 0x000fe20000000800 */
[----:B------:R-:W-:Y:S01]  /*f290*/  ULDC UR6, c[0x0][0x658] ;  /* 0x0001960000067ab9 */ /* 0x000fe20000000800 */
[----:B------:R-:W-:Y:S01]  /*f2a0*/  UIADD3 UR10, UR4, 0x1f, URZ ;  /* 0x0000001f040a7890 */ /* 0x000fe2000fffe03f */
[----:B------:R-:W-:Y:S01]  /*f2b0*/  BSSY B0, `(.L_x_304) ;  /* 0x00000d2000007945 */ /* 0x000fe20003800000 */
[----:B------:R-:W-:Y:S01]  /*f2c0*/  UMOV UR7, 0xffffffff ;  /* 0xffffffff00077882 */ /* 0x000fe20000000000 */
[----:B------:R-:W-:Y:S01]  /*f2d0*/  ULDC UR5, c[0x0][0x600] ;  /* 0x0001800000057ab9 */ /* 0x000fe20000000800 */
[----:B------:R-:W-:Y:S01]  /*f2e0*/  UMOV UR9, 0x1 ;  /* 0x0000000100097882 */ /* 0x000fe20000000000 */
[----:B------:R-:W-:Y:S01]  /*f2f0*/  USHF.L.U32 UR7, UR7, UR6, URZ ;  /* 0x0000000607077299 */ /* 0x000fe2000800063f */
[----:B------:R-:W-:Y:S01]  /*f300*/  IMAD.MOV.U32 R11, RZ, RZ, 0x1 ;  /* 0x00000001ff0b7424 */ /* 0x000fe200078e00ff */
[----:B------:R-:W-:Y:S01]  /*f310*/  UIADD3 UR4, UR5, -0x1, URZ ;  /* 0xffffffff05047890 */ /* 0x000fe2000fffe03f */
[----:B------:R-:W-:Y:S01]  /*f320*/  IMAD.MOV.U32 R0, RZ, RZ, 0x1 ;  /* 0x00000001ff007424 */ /* 0x000fe200078e00ff */
[----:B------:R-:W-:Y:S01]  /*f330*/  USHF.R.S32.HI UR11, URZ, 0x1f, UR10 ;  /* 0x0000001f3f0b7899 */ /* 0x000fe2000801140a */
[----:B------:R-:W-:Y:S01]  /*f340*/  IMAD.MOV.U32 R9, RZ, RZ, RZ ;  /* 0x000000ffff097224 */ /* 0x000fe200078e00ff */
[----:B------:R-:W-:Y:S01]  /*f350*/  ULDC UR8, c[0x0][0xc] ;  /* 0x0000030000087ab9 */ /* 0x000fe20000000800 */
[----:B------:R-:W-:-:S02]  /*f360*/  USHF.L.U32 UR5, UR9, UR6, URZ ;  /* 0x0000000609057299 */ /* 0x000fc4000800063f */
[----:B------:R-:W-:Y:S01]  /*f370*/  ULEA.HI UR11, UR11, UR10, URZ, 0x5 ;  /* 0x0000000a0b0b7291 */ /* 0x000fe2000f8f283f */
[----:B------:R-:W-:Y:S01]  /*f380*/  ULDC UR9, c[0x0][0x10] ;  /* 0x0000040000097ab9 */ /* 0x000fe20000000800 */
[----:B------:R-:W-:Y:S02]  /*f390*/  ULOP3.LUT UR6, URZ, UR7, URZ, 0x33, !UPT ;  /* 0x000000073f067292 */ /* 0x000fe4000f8e333f */
[----:B------:R-:W-:Y:S01]  /*f3a0*/  UIMAD.WIDE.U32 UR8, UR8, UR9, URZ ;  /* 0x00000009080872a5 */ /* 0x000fe2000f8e003f */
[----:B------:R-:W-:Y:S01]  /*f3b0*/  ULDC UR7, c[0x0][0x14] ;  /* 0x0000050000077ab9 */ /* 0x000fe20000000800 */
[----:B------:R-:W-:Y:S01]  /*f3c0*/  USHF.R.S32.HI UR20, URZ, 0x5, UR11 ;  /* 0x000000053f147899 */ /* 0x000fe2000801140b */
[----:B0-----:R-:W-:Y:S01]  /*f3d0*/  IMAD.U32 R8, RZ, RZ, UR12 ;  /* 0x0000000cff087e24 */ /* 0x001fe2000f8e00ff */
[----:B------:R-:W-:Y:S02]  /*f3e0*/  UIMAD.WIDE.U32 UR24, UR8, UR7, URZ ;  /* 0x00000007081872a5 */ /* 0x000fe4000f8e003f */
[----:B------:R-:W-:-:S02]  /*f3f0*/  UIMAD UR18, UR9, UR7, URZ ;  /* 0x00000007091272a4 */ /* 0x000fc4000f8e023f */
[----:B------:R-:W-:Y:S02]  /*f400*/  ULOP3.LUT UR23, UR13, 0x2, URZ, 0xfc, !UPT ;  /* 0x000000020d177892 */ /* 0x000fe4000f8efc3f */
[----:B------:R-:W-:Y:S02]  /*f410*/  UIADD3 UR18, UR25, UR18, URZ ;  /* 0x0000001219127290 */ /* 0x000fe4000fffe03f */
[----:B------:R-:W-:Y:S01]  /*f420*/  UIADD3 UR28, UR20, 0x1, URZ ;  /* 0x00000001141c7890 */ /* 0x000fe2000fffe03f */
[----:B------:R-:W-:-:S11]  /*f430*/  ULDC.64 UR26, c[0x0][0x198] ;  /* 0x00006600001a7ab9 */ /* 0x000fd60000000a00 */
.L_x_315:
[----:B------:R-:W-:-:S03]  /*f440*/  UMOV UR7, 0xffffffff ;  /* 0xffffffff00077882 */ /* 0x000fc60000000000 */
[----:B------:R-:W-:Y:S05]  /*f450*/  BRA.DIV UR7, `(.L_x_305) ;  /* 0x0000001607d47947 */ /* 0x000fea000b800000 */
[----:B------:R-:W-:-:S13]  /*f460*/  ELECT P0, URZ, PT ;  /* 0x00000000003f782f */ /* 0x000fda0003800000 */
.L_x_340:
[----:B------:R-:W0:Y:S01]  /*f470*/  LDC R2, c[0x0][0x28c] ;  /* 0x0000a300ff027b82 */ /* 0x000e220000000800 */
[----:B------:R-:W-:Y:S01]  /*f480*/  BSSY B1, `(.L_x_306) ;  /* 0x000003c000017945 */ /* 0x000fe20003800000 */
[----:B0-----:R-:W-:-:S13]  /*f490*/  ISETP.LT.OR P0, PT, R2, 0x1, !P0 ;  /* 0x000000010200780c */ /* 0x001fda0004701670 */
[----:B------:R-:W-:Y:S05]  /*f4a0*/  @P0 BRA `(.L_x_307) ;  /* 0x0000000000e40947 */ /* 0x000fea0003800000 */
[----:B------:R-:W-:Y:S02]  /*f4b0*/  IMAD R5, R5, 0x4, R8 ;  /* 0x0000000405057824 */ /* 0x000fe400078e0208 */
[----:B------:R-:W-:Y:S02]  /*f4c0*/  IMAD.SHL.U32 R7, R7, 0x100, RZ ;  /* 0x0000010007077824 */ /* 0x000fe400078e00ff */
[----:B------:R-:W-:Y:S02]  /*f4d0*/  IMAD.MOV.U32 R14, RZ, RZ, RZ ;  /* 0x000000ffff0e7224 */ /* 0x000fe400078e00ff */
[----:B------:R-:W-:Y:S02]  /*f4e0*/  IMAD.U32 R15, RZ, RZ, UR28 ;  /* 0x0000001cff0f7e24 */ /* 0x000fe4000f8e00ff */
[----:B------:R-:W-:Y:S02]  /*f4f0*/  IMAD.MOV.U32 R2, RZ, RZ, R0 ;  /* 0x000000ffff027224 */ /* 0x000fe400078e0000 */
[----:B------:R-:W-:-:S02]  /*f500*/  IMAD.MOV.U32 R3, RZ, RZ, R9 ;  /* 0x000000ffff037224 */ /* 0x000fc400078e0009 */
[----:B------:R-:W-:-:S07]  /*f510*/  IMAD.SHL.U32 R10, R5, 0x20, RZ ;  /* 0x00000020050a7824 */ /* 0x000fce00078e00ff */
.L_x_310:
[----:B------:R-:W0:Y:S01]  /*f520*/  S2UR UR7, SR_CgaCtaId ;  /* 0x00000000000779c3 */ /* 0x000e220000008800 */
[----:B------:R-:W1:Y:S01]  /*f530*/  S2R R16, SR_TID.X ;  /* 0x0000000000107919 */ /* 0x000e620000002100 */
[----:B------:R-:W-:Y:S02]  /*f540*/  MOV R5, 0x400 ;  /* 0x0000040000057802 */ /* 0x000fe40000000f00 */
[----:B------:R-:W-:Y:S01]  /*f550*/  SHF.L.U32 R4, R2, 0x1f, RZ ;  /* 0x0000001f02047819 */ /* 0x000fe200000006ff */
[----:B0-----:R-:W-:-:S05]  /*f560*/  IMAD.U32 R8, RZ, RZ, UR7 ;  /* 0x00000007ff087e24 */ /* 0x001fca000f8e00ff */
[----:B------:R-:W-:Y:S02]  /*f570*/  LEA R12, R8, R5, 0x18 ;  /* 0x00000005080c7211 */ /* 0x000fe400078ec0ff */
[----:B-1----:R-:W-:-:S03]  /*f580*/  LOP3.LUT P1, RZ, R16, 0x7f, RZ, 0xc0, !PT ;  /* 0x0000007f10ff7812 */ /* 0x002fc6000782c0ff */
[----:B------:R-:W-:-:S04]  /*f590*/  IMAD R13, R3, 0x8, R12 ;  /* 0x00000008030d7824 */ /* 0x000fc800078e020c */
[----:B------:R-:W0:Y:S06]  /*f5a0*/  SYNCS.PHASECHK.TRANS64.TRYWAIT P0, [R13+URZ+0x90], R4 ;  /* 0x000090040d0075a7 */ /* 0x000e2c000800017f */
[----:B------:R-:W1:Y:S01]  /*f5b0*/  @!P1 LDC R5, c[0x0][0x500] ;  /* 0x00014000ff059b82 */ /* 0x000e620000000800 */
[----:B0-----:R-:W-:Y:S05]  /*f5c0*/  @!P0 BRA `(.L_x_308) ;  /* 0x0000001400988947 */ /* 0x001fea0003800000 */
.L_x_341:
[----:B------:R-:W-:Y:S01]  /*f5d0*/  UPRMT UR7, UR23, 0x9910, URZ ;  /* 0x0000991017077896 */ /* 0x000fe2000800003f */
[----:B-1----:R1:W-:Y:S03]  /*f5e0*/  @!P1 SYNCS.ARRIVE.TRANS64 RZ, [R13+URZ], R5 ;  /* 0x000000050dff99a7 */ /* 0x0023e6000800003f */
[----:B------:R-:W-:-:S06]  /*f5f0*/  UISETP.NE.AND UP0, UPT, UR7, 0x2, UPT ;  /* 0x000000020700788c */ /* 0x000fcc000bf05270 */
[----:B------:R-:W-:-:S13]  /*f600*/  PLOP3.LUT P0, PT, PT, PT, UP0, 0x80, 0x0 ;  /* 0x000000000000781c */ /* 0x000fda0003f0f008 */
[----:B-1----:R-:W-:Y:S05]  /*f610*/  @P0 BRA `(.L_x_309) ;  /* 0x0000000000040947 */ /* 0x002fea0003800000 */
[----:B------:R-:W-:Y:S01]  /*f620*/  BPT.TRAP 0x1 ;  /* 0x000000040000795c */ /* 0x000fe20000300000 */
.L_x_309:
[----:B0-----:R-:W-:Y:S01]  /*f630*/  IMAD R4, R3, 0x4, R8 ;  /* 0x0000000403047824 */ /* 0x001fe200078e0208 */
[----:B------:R-:W-:Y:S01]  /*f640*/  R2UR UR9, R13 ;  /* 0x000000000d0972ca */ /* 0x000fe200000e0000 */
[----:B------:R-:W-:Y:S01]  /*f650*/  VIADD R15, R15, 0xffffffff ;  /* 0xffffffff0f0f7836 */ /* 0x000fe20000000000 */
[----:B------:R-:W-:Y:S01]  /*f660*/  UIADD3 UR14, UP0, UR26, 0xf0, URZ ;  /* 0x000000f01a0e7890 */ /* 0x000fe2000ff1e03f */
[--C-:B------:R-:W-:Y:S01]  /*f670*/  IMAD.U32 R4, R4, 0x400, R12.reuse ;  /* 0x0000040004047824 */ /* 0x100fe200078e000c */
[----:B------:R-:W-:Y:S01]  /*f680*/  R2UR UR11, R10 ;  /* 0x000000000a0b72ca */ /* 0x000fe200000e0000 */
[C---:B------:R-:W-:Y:S01]  /*f690*/  IMAD R12, R3.reuse, 0x2000, R12 ;  /* 0x00002000030c7824 */ /* 0x040fe200078e020c */
[----:B------:R-:W-:Y:S01]  /*f6a0*/  R2UR UR10, R14 ;  /* 0x000000000e0a72ca */ /* 0x000fe200000e0000 */
[----:B------:R-:W-:Y:S01]  /*f6b0*/  UIADD3 UR30, UP1, UR26, 0x1f0, URZ ;  /* 0x000001f01a1e7890 */ /* 0x000fe2000ff3e03f */
[----:B------:R-:W-:Y:S01]  /*f6c0*/  R2UR UR7, R4 ;  /* 0x00000000040772ca */ /* 0x000fe200000e0000 */
[----:B------:R-:W-:Y:S01]  /*f6d0*/  UIADD3.X UR15, URZ, UR27, URZ, UP0, !UPT ;  /* 0x0000001b3f0f7290 */ /* 0x000fe200087fe43f */
[----:B------:R-:W-:Y:S01]  /*f6e0*/  R2UR UR8, R12 ;  /* 0x000000000c0872ca */ /* 0x000fe200000e0000 */
[----:B------:R-:W-:Y:S01]  /*f6f0*/  VIADD R3, R3, 0x1 ;  /* 0x0000000103037836 */ /* 0x000fe20000000000 */
[----:B------:R-:W-:Y:S01]  /*f700*/  R2UR UR12, R6 ;  /* 0x00000000060c72ca */ /* 0x000fe200000e0000 */
[----:B------:R-:W-:Y:S01]  /*f710*/  UIADD3.X UR31, URZ, UR27, URZ, UP1, !UPT ;  /* 0x0000001b3f1f7290 */ /* 0x000fe20008ffe43f */
[----:B------:R-:W-:Y:S01]  /*f720*/  R2UR UR21, R7 ;  /* 0x00000000071572ca */ /* 0x000fe200000e0000 */
[----:B------:R-:W-:Y:S01]  /*f730*/  UMOV UR22, 0xf0000 ;  /* 0x000f000000167882 */ /* 0x000fe20000000000 */
[----:B------:R-:W-:Y:S01]  /*f740*/  ISETP.GT.AND P1, PT, R15, 0x1, PT ;  /* 0x000000010f00780c */ /* 0x000fe20003f24270 */
[----:B------:R-:W-:Y:S01]  /*f750*/  UMOV UR16, 0x0 ;  /* 0x0000000000107882 */ /* 0x000fe20000000000 */
[----:B------:R-:W-:Y:S01]  /*f760*/  UMOV UR17, 0x10000000 ;  /* 0x1000000000117882 */ /* 0x000fe20000000000 */
[----:B------:R-:W-:Y:S01]  /*f770*/  ISETP.NE.AND P0, PT, R3, 0x12, PT ;  /* 0x000000120300780c */ /* 0x000fe20003f05270 */
[----:B------:R-:W-:Y:S01]  /*f780*/  VIADD R14, R14, 0x20 ;  /* 0x000000200e0e7836 */ /* 0x000fe20000000000 */
[----:B------:R-:W-:-:S02]  /*f790*/  UIADD3 UR7, UR7, 0x200, URZ ;  /* 0x0000020007077890 */ /* 0x000fc4000fffe03f */
[----:B------:R-:W-:Y:S01]  /*f7a0*/  UIADD3 UR19, UR8, 0x12200, URZ ;  /* 0x0001220008137890 */ /* 0x000fe2000fffe03f */
[----:B------:R-:W-:Y:S02]  /*f7b0*/  SEL R5, RZ, 0x1, P0 ;  /* 0x00000001ff057807 */ /* 0x000fe40000000000 */
[----:B------:R-:W-:Y:S02]  /*f7c0*/  SEL R3, R3, RZ, P0 ;  /* 0x000000ff03037207 */ /* 0x000fe40000000000 */
[----:B------:R-:W-:Y:S01]  /*f7d0*/  UMOV UR8, UR7 ;  /* 0x0000000700087c82 */ /* 0x000fe20008000000 */
[----:B------:R-:W-:Y:S01]  /*f7e0*/  LOP3.LUT R2, R2, R5, RZ, 0x3c, !PT ;  /* 0x0000000502027212 */ /* 0x000fe200078e3cff */
[----:B------:R0:W-:Y:S02]  /*f7f0*/  UTMALDG.3D.MULTICAST [UR8], [UR14], UR22, desc[UR16] ;  /* 0x000010080e0073b4 */ /* 0x0001e40008011816 */
[----:B0-----:R-:W-:Y:S01]  /*f800*/  UMOV UR8, UR19 ;  /* 0x0000001300087c82 */ /* 0x001fe20008000000 */
[----:B------:R-:W-:-:S02]  /*f810*/  UMOV UR11, UR21 ;  /* 0x00000015000b7c82 */ /* 0x000fc40008000000 */
[----:B------:R0:W-:Y:S02]  /*f820*/  UTMALDG.3D [UR8], [UR30], desc[UR16] ;  /* 0x000010081e0075b4 */ /* 0x0001e40008011000 */
[----:B0-----:R-:W-:Y:S05]  /*f830*/  @P1 BRA `(.L_x_310) ;  /* 0xfffffffc00381947 */ /* 0x001fea000383ffff */
.L_x_307:
[----:B------:R-:W-:Y:S05]  /*f840*/  BSYNC B1 ;  /* 0x0000000000017941 */ /* 0x000fea0003800000 */
.L_x_306:
[----:B------:R-:W2:Y:S01]  /*f850*/  LDL.LU R17, [R1+0x7c] ;  /* 0x00007c0001117983 */ /* 0x000ea20000300800 */
[----:B------:R-:W-:Y:S01]  /*f860*/  LOP3.LUT P1, RZ, R11, 0xff, RZ, 0xc0, !PT ;  /* 0x000000ff0bff7812 */ /* 0x000fe2000782c0ff */
[----:B------:R-:W-:Y:S01]  /*f870*/  VIADD R4, R9, UR20 ;  /* 0x0000001409047c36 */ /* 0x000fe20008000000 */
[----:B------:R-:W-:Y:S01]  /*f880*/  ULDC.64 UR8, c[0x0][0x650] ;  /* 0x0001940000087ab9 */ /* 0x000fe20000000a00 */
[----:B------:R-:W3:Y:S01]  /*f890*/  LDL.LU R16, [R1+0x80] ;  /* 0x0000800001107983 */ /* 0x000ee20000300800 */
[----:B------:R-:W-:Y:S01]  /*f8a0*/  IMAD.U32 R6, RZ, RZ, UR20 ;  /* 0x00000014ff067e24 */ /* 0x000fe2000f8e00ff */
[----:B------:R-:W-:Y:S01]  /*f8b0*/  UISETP.GE.U32.AND UP0, UPT, UR20, 0x12, UPT ;  /* 0x000000121400788c */ /* 0x000fe2000bf06070 */
[----:B------:R-:W-:Y:S01]  /*f8c0*/  ISETP.GT.U32.AND P0, PT, R4, 0x11, PT ;  /* 0x000000110400780c */ /* 0x000fe20003f04070 */
[----:B------:R-:W-:Y:S01]  /*f8d0*/  BSSY B1, `(.L_x_311) ;  /* 0x000006d000017945 */ /* 0x000fe20003800000 */
[----:B------:R-:W-:Y:S01]  /*f8e0*/  IMAD.MOV.U32 R7, RZ, RZ, -0x1 ;  /* 0xffffffffff077424 */ /* 0x000fe200078e00ff */
[----:B------:R-:W-:-:S02]  /*f8f0*/  PRMT R11, RZ, 0x7610, R11 ;  /* 0x00007610ff0b7816 */ /* 0x000fc4000000000b */
[----:B------:R-:W-:Y:S01]  /*f900*/  ISETP.LT.U32.AND P0, PT, R6, 0x12, P0 ;  /* 0x000000120600780c */ /* 0x000fe20000701070 */
[----:B------:R-:W-:Y:S01]  /*f910*/  IMAD.MOV.U32 R6, RZ, RZ, -0x1 ;  /* 0xffffffffff067424 */ /* 0x000fe200078e00ff */
[----:B------:R-:W0:Y:S01]  /*f920*/  @P1 S2R R8, SR_CgaCtaId ;  /* 0x0000000000081919 */ /* 0x000e220000008800 */
[----:B------:R-:W-:Y:S02]  /*f930*/  @P1 MOV R3, 0x400 ;  /* 0x0000040000031802 */ /* 0x000fe40000000f00 */
[----:B------:R-:W-:Y:S02]  /*f940*/  PLOP3.LUT P2, PT, PT, PT, UP0, 0x80, 0x0 ;  /* 0x000000000000781c */ /* 0x000fe40003f4f008 */
[----:B0-----:R-:W-:Y:S01]  /*f950*/  @P1 LEA R5, R8, R3, 0x18 ;  /* 0x0000000308051211 */ /* 0x001fe200078ec0ff */
[----:B------:R-:W-:-:S03]  /*f960*/  IMAD.WIDE.U32 R2, R4, 0x38e38e39, RZ ;  /* 0x38e38e3904027825 */ /* 0x000fc600078e00ff */
[----:B------:R0:W-:Y:S01]  /*f970*/  @P1 SYNCS.ARRIVE.TRANS64.A1T0 RZ, [R5+URZ+0x138], RZ ;  /* 0x000138ff05ff19a7 */ /* 0x0001e2000810003f */
[----:B------:R-:W-:Y:S02]  /*f980*/  PRMT R2, RZ, 0x7610, R2 ;  /* 0x00007610ff027816 */ /* 0x000fe40000000002 */
[----:B0-----:R-:W-:Y:S02]  /*f990*/  SHF.R.U32.HI R5, RZ, 0x2, R3 ;  /* 0x00000002ff057819 */ /* 0x001fe40000011603 */
[----:B------:R-:W-:-:S03]  /*f9a0*/  SEL R3, RZ, 0x1, !P0 ;  /* 0x00000001ff037807 */ /* 0x000fc60004000000 */
[----:B------:R-:W-:Y:S01]  /*f9b0*/  IMAD R9, R5, -0x12, R4 ;  /* 0xffffffee05097824 */ /* 0x000fe200078e0204 */
[----:B------:R-:W-:-:S04]  /*f9c0*/  LOP3.LUT R0, R0, R3, RZ, 0x3c, !PT ;  /* 0x0000000300007212 */ /* 0x000fc800078e3cff */
[----:B------:R-:W-:Y:S01]  /*f9d0*/  @P2 LOP3.LUT R0, R0, 0x1, R5, 0x78, !PT ;  /* 0x0000000100002812 */ /* 0x000fe200078e7805 */
[----:B------:R-:W-:Y:S01]  /*f9e0*/  IMAD.MOV.U32 R5, RZ, RZ, -0x1 ;  /* 0xffffffffff057424 */ /* 0x000fe200078e00ff */
[----:B---3--:R-:W-:-:S04]  /*f9f0*/  IADD3 R16, P1, R16, UR24, RZ ;  /* 0x0000001810107c10 */ /* 0x008fc8000ff3e0ff */
[----:B--2---:R-:W-:Y:S01]  /*fa00*/  IADD3.X R17, R17, UR18, RZ, P1, !PT ;  /* 0x0000001211117c10 */ /* 0x004fe20008ffe4ff */
[----:B------:R0:W-:Y:S01]  /*fa10*/  STL [R1+0x80], R16 ;  /* 0x0000801001007387 */ /* 0x0001e20000100800 */
[----:B------:R-:W-:-:S03]  /*fa20*/  ISETP.GE.U32.AND P0, PT, R16, UR8, PT ;  /* 0x0000000810007c0c */ /* 0x000fc6000bf06070 */
[----:B------:R0:W-:Y:S01]  /*fa30*/  STL [R1+0x7c], R17 ;  /* 0x00007c1101007387 */ /* 0x0001e20000100800 */
[----:B------:R-:W-:-:S13]  /*fa40*/  ISETP.GE.U32.AND.EX P0, PT, R17, UR9, PT, P0 ;  /* 0x0000000911007c0c */ /* 0x000fda000bf06100 */
[----:B0-----:R-:W-:Y:S05]  /*fa50*/  @P0 BRA `(.L_x_312) ;  /* 0x0000000400500947 */ /* 0x001fea0003800000 */
[----:B------:R-:W-:Y:S01]  /*fa60*/  ULDC.64 UR8, c[0x0][0x628] ;  /* 0x00018a0000087ab9 */ /* 0x000fe20000000a00 */
[----:B------:R-:W0:Y:S01]  /*fa70*/  S2R R12, SR_CTAID.X ;  /* 0x00000000000c7919 */ /* 0x000e220000002500 */
[----:B------:R-:W-:Y:S01]  /*fa80*/  ISETP.NE.U32.AND P0, PT, RZ, UR8, PT ;  /* 0x00000008ff007c0c */ /* 0x000fe2000bf05070 */
[----:B------:R-:W-:Y:S01]  /*fa90*/  ULDC UR10, c[0x0][0x630] ;  /* 0x00018c00000a7ab9 */ /* 0x000fe20000000800 */
[----:B------:R-:W-:Y:S01]  /*faa0*/  IMAD.MOV.U32 R2, RZ, RZ, R16 ;  /* 0x000000ffff027224 */ /* 0x000fe200078e0010 */
[----:B------:R-:W1:Y:S01]  /*fab0*/  S2R R10, SR_CTAID.Y ;  /* 0x00000000000a7919 */ /* 0x000e620000002600 */
[----:B------:R-:W-:Y:S01]  /*fac0*/  ISETP.NE.AND.EX P0, PT, RZ, UR9, PT, P0 ;  /* 0x00000009ff007c0c */ /* 0x000fe2000bf05300 */
[----:B------:R-:W-:-:S12]  /*fad0*/  IMAD.MOV.U32 R3, RZ, RZ, R17 ;  /* 0x000000ffff037224 */ /* 0x000fd800078e0011 */
[----:B------:R-:W-:Y:S05]  /*fae0*/  @!P0 BRA `(.L_x_313) ;  /* 0x0000000000288947 */ /* 0x000fea0003800000 */
[----:B------:R-:W-:Y:S02]  /*faf0*/  ULDC UR7, c[0x0][0x634] ;  /* 0x00018d0000077ab9 */ /* 0x000fe40000000800 */
[----:B------:R-:W-:-:S05]  /*fb00*/  IADD3 R7, P0, R16, UR7, RZ ;  /* 0x0000000710077c10 */ /* 0x000fca000ff1e0ff */
[----:B------:R-:W-:-:S04]  /*fb10*/  IMAD.X R13, RZ, RZ, R17, P0 ;  /* 0x000000ffff0d7224 */ /* 0x000fc800000e0611 */
[----:B------:R-:W-:-:S04]  /*fb20*/  IMAD.WIDE.U32 R4, R13, UR8, RZ ;  /* 0x000000080d047c25 */ /* 0x000fc8000f8e00ff */
[----:B------:R-:W-:-:S04]  /*fb30*/  IMAD.WIDE.U32 R4, P0, R7, UR9, R4 ;  /* 0x0000000907047c25 */ /* 0x000fc8000f800004 */
[----:B------:R-:W-:-:S04]  /*fb40*/  IMAD.WIDE.U32 R6, R7, UR8, RZ ;  /* 0x0000000807067c25 */ /* 0x000fc8000f8e00ff */
[----:B------:R-:W-:Y:S01]  /*fb50*/  IMAD.X R3, RZ, RZ, RZ, P0 ;  /* 0x000000ffff037224 */ /* 0x000fe200000e06ff */
[----:B------:R-:W-:Y:S01]  /*fb60*/  IADD3 RZ, P0, R7, R4, RZ ;  /* 0x0000000407ff7210 */ /* 0x000fe20007f1e0ff */
[----:B------:R-:W-:-:S04]  /*fb70*/  IMAD.MOV.U32 R2, RZ, RZ, R5 ;  /* 0x000000ffff027224 */ /* 0x000fc800078e0005 */
[----:B------:R-:W-:-:S08]  /*fb80*/  IMAD.WIDE.U32.X R2, R13, UR9, R2, P0 ;  /* 0x000000090d027c25 */ /* 0x000fd000080e0402 */
.L_x_313:
[--C-:B------:R-:W-:Y:S01]  /*fb90*/  SHF.R.U64 R6, R2, UR10, R3.reuse ;  /* 0x0000000a02067c19 */ /* 0x100fe20008001203 */
[----:B------:R-:W-:Y:S01]  /*fba0*/  ULDC.64 UR8, c[0x0][0x620] ;  /* 0x0001880000087ab9 */ /* 0x000fe20000000a00 */
[----:B------:R-:W-:Y:S01]  /*fbb0*/  SHF.R.U32.HI R2, RZ, UR10, R3 ;  /* 0x0000000aff027c19 */ /* 0x000fe20008011603 */
[----:B------:R-:W-:Y:S01]  /*fbc0*/  IMAD.MOV.U32 R3, RZ, RZ, R17 ;  /* 0x000000ffff037224 */ /* 0x000fe200078e0011 */
[----:B------:R-:W-:Y:S01]  /*fbd0*/  IADD3 R5, P0, RZ, -R6, RZ ;  /* 0x80000006ff057210 */ /* 0x000fe20007f1e0ff */
[----:B------:R-:W-:Y:S01]  /*fbe0*/  ULDC UR7, c[0x0][0x150] ;  /* 0x0000540000077ab9 */ /* 0x000fe20000000800 */
[----:B0-----:R-:W-:Y:S01]  /*fbf0*/  I2FP.F32.U32 R7, R12 ;  /* 0x0000000c00077245 */ /* 0x001fe20000201000 */
[----:B------:R-:W0:Y:S01]  /*fc00*/  LDC R19, c[0x0][0x144] ;  /* 0x00005100ff137b82 */ /* 0x000e220000000800 */
[----:B------:R-:W-:Y:S01]  /*fc10*/  ULDC.64 UR10, c[0x0][0x640] ;  /* 0x00019000000a7ab9 */ /* 0x000fe20000000a00 */
[----:B------:R-:W-:Y:S01]  /*fc20*/  IMAD.X R2, RZ, RZ, ~R2, P0 ;  /* 0x000000ffff027224 */ /* 0x000fe200000e0e02 */
[----:B------:R-:W-:-:S03]  /*fc30*/  ISETP.NE.U32.AND P0, PT, RZ, UR10, PT ;  /* 0x0000000aff007c0c */ /* 0x000fc6000bf05070 */
[----:B------:R-:W-:Y:S01]  /*fc40*/  IMAD R4, R2, UR8, RZ ;  /* 0x0000000802047c24 */ /* 0x000fe2000f8e02ff */
[----:B------:R-:W-:Y:S01]  /*fc50*/  ISETP.NE.AND.EX P0, PT, RZ, UR11, PT, P0 ;  /* 0x0000000bff007c0c */ /* 0x000fe2000bf05300 */
[----:B------:R-:W-:Y:S01]  /*fc60*/  IMAD.MOV.U32 R2, RZ, RZ, R16 ;  /* 0x000000ffff027224 */ /* 0x000fe200078e0010 */
[----:B------:R-:W2:Y:S03]  /*fc70*/  LDC R13, c[0x0][0x148] ;  /* 0x00005200ff0d7b82 */ /* 0x000ea60000000800 */
[----:B------:R-:W-:Y:S01]  /*fc80*/  IMAD.WIDE.U32 R2, R5, UR8, R2 ;  /* 0x0000000805027c25 */ /* 0x000fe2000f8e0002 */
[----:B------:R-:W-:-:S03]  /*fc90*/  ULDC UR8, c[0x0][0x154] ;  /* 0x0000550000087ab9 */ /* 0x000fc60000000800 */
[----:B------:R-:W-:Y:S02]  /*fca0*/  IMAD R5, R5, UR9, R4 ;  /* 0x0000000905057c24 */ /* 0x000fe4000f8e0204 */
[----:B------:R-:W-:Y:S01]  /*fcb0*/  FMUL R4, R7, UR7 ;  /* 0x0000000707047c20 */ /* 0x000fe20008400000 */
[----:B------:R-:W-:Y:S01]  /*fcc0*/  ULDC UR7, c[0x0][0x618] ;  /* 0x0001860000077ab9 */ /* 0x000fe20000000800 */
[----:B------:R-:W-:Y:S01]  /*fcd0*/  ULDC UR9, c[0x0][0x608] ;  /* 0x0001820000097ab9 */ /* 0x000fe20000000800 */
[----:B------:R-:W-:-:S03]  /*fce0*/  IMAD.IADD R3, R3, 0x1, R5 ;  /* 0x0000000103037824 */ /* 0x000fc600078e0205 */
[----:B------:R-:W3:Y:S02]  /*fcf0*/  F2I.U32.TRUNC.NTZ R4, R4 ;  /* 0x0000000400047305 */ /* 0x000ee4000020f000 */
[----:B------:R-:W-:Y:S02]  /*fd00*/  SHF.R.U64 R7, R2, UR7, R3 ;  /* 0x0000000702077c19 */ /* 0x000fe40008001203 */
[----:B-1----:R-:W-:-:S05]  /*fd10*/  I2FP.F32.U32 R2, R10 ;  /* 0x0000000a00027245 */ /* 0x002fca0000201000 */
[----:B------:R-:W-:Y:S01]  /*fd20*/  FMUL R5, R2, UR8 ;  /* 0x0000000802057c20 */ /* 0x000fe20008400000 */
[----:B------:R-:W-:Y:S01]  /*fd30*/  SHF.R.U32.HI R2, RZ, UR7, R3 ;  /* 0x00000007ff027c19 */ /* 0x000fe20008011603 */
[----:B------:R-:W-:Y:S02]  /*fd40*/  ULDC UR7, c[0x0][0x658] ;  /* 0x0001960000077ab9 */ /* 0x000fe40000000800 */
[----:B------:R1:W4:Y:S01]  /*fd50*/  F2I.U32.TRUNC.NTZ R16, R5 ;  /* 0x0000000500107305 */ /* 0x000322000020f000 */
[----:B------:R-:W-:Y:S01]  /*fd60*/  SHF.R.U64 R15, R7, UR9, R2 ;  /* 0x00000009070f7c19 */ /* 0x000fe20008001202 */
[----:B---3--:R-:W-:Y:S01]  /*fd70*/  IMAD.MOV R4, RZ, RZ, -R4 ;  /* 0x000000ffff047224 */ /* 0x008fe200078e0a04 */
[----:B------:R-:W-:-:S03]  /*fd80*/  SHF.R.U32.HI R2, RZ, UR9, R2 ;  /* 0x00000009ff027c19 */ /* 0x000fc60008011602 */
[----:B0-----:R-:W-:Y:S01]  /*fd90*/  IMAD R12, R19, R4, R12 ;  /* 0x00000004130c7224 */ /* 0x001fe200078e020c */
[--C-:B------:R-:W-:Y:S02]  /*fda0*/  SHF.R.U64 R14, R15, UR7, R2.reuse ;  /* 0x000000070f0e7c19 */ /* 0x100fe40008001202 */
[----:B------:R-:W-:-:S03]  /*fdb0*/  SHF.R.U32.HI R17, RZ, UR7, R2 ;  /* 0x00000007ff117c19 */ /* 0x000fc60008011602 */
[----:B------:R-:W-:Y:S02]  /*fdc0*/  IMAD.MOV.U32 R2, RZ, RZ, R14 ;  /* 0x000000ffff027224 */ /* 0x000fe400078e000e */
[----:B------:R-:W-:Y:S01]  /*fdd0*/  IMAD.MOV.U32 R3, RZ, RZ, R17 ;  /* 0x000000ffff037224 */ /* 0x000fe200078e0011 */
[----:B-12-4-:R-:W-:Y:S06]  /*fde0*/  @!P0 BRA `(.L_x_314) ;  /* 0x0000000000288947 */ /* 0x016fec0003800000 */
[----:B------:R-:W-:Y:S02]  /*fdf0*/  ULDC UR7, c[0x0][0x64c] ;  /* 0x0001930000077ab9 */ /* 0x000fe40000000800 */
[----:B------:R-:W-:-:S05]  /*fe00*/  IADD3 R3, P0, R14, UR7, RZ ;  /* 0x000000070e037c10 */ /* 0x000fca000ff1e0ff */
[----:B------:R-:W-:-:S04]  /*fe10*/  IMAD.X R17, RZ, RZ, R17, P0 ;  /* 0x000000ffff117224 */ /* 0x000fc800000e0611 */
[----:B------:R-:W-:-:S04]  /*fe20*/  IMAD.WIDE.U32 R4, R17, UR10, RZ ;  /* 0x0000000a11047c25 */ /* 0x000fc8000f8e00ff */
[----:B------:R-:W-:-:S04]  /*fe30*/  IMAD.WIDE.U32 R4, P0, R3, UR11, R4 ;  /* 0x0000000b03047c25 */ /* 0x000fc8000f800004 */
[----:B------:R-:W-:-:S04]  /*fe40*/  IMAD.WIDE.U32 R2, R3, UR10, RZ ;  /* 0x0000000a03027c25 */ /* 0x000fc8000f8e00ff */
[----:B------:R-:W-:Y:S01]  /*fe50*/  IMAD.MOV.U32 R2, RZ, RZ, R5 ;  /* 0x000000ffff027224 */ /* 0x000fe200078e0005 */
[----:B------:R-:W-:Y:S01]  /*fe60*/  IADD3 RZ, P1, R3, R4, RZ ;  /* 0x0000000403ff7210 */ /* 0x000fe20007f3e0ff */
[----:B------:R-:W-:-:S04]  /*fe70*/  IMAD.X R3, RZ, RZ, RZ, P0 ;  /* 0x000000ffff037224 */ /* 0x000fc800000e06ff */
[----:B------:R-:W-:-:S08]  /*fe80*/  IMAD.WIDE.U32.X R2, R17, UR11, R2, P1 ;  /* 0x0000000b11027c25 */ /* 0x000fd000088e0402 */
.L_x_314:
[----:B------:R-:W-:Y:S01]  /*fe90*/  ULDC UR7, c[0x0][0x648] ;  /* 0x0001920000077ab9 */ /* 0x000fe20000000800 */
[----:B------:R-:W-:Y:S01]  /*fea0*/  LOP3.LUT R15, R15, UR6, RZ, 0xc0, !PT ;  /* 0x000000060f0f7c12 */ /* 0x000fe2000f8ec0ff */
[----:B------:R-:W-:Y:S01]  /*feb0*/  IMAD.MOV R16, RZ, RZ, -R16 ;  /* 0x000000ffff107224 */ /* 0x000fe200078e0a10 */
[----:B------:R-:W-:Y:S01]  /*fec0*/  SHF.R.U64 R2, R2, UR7, R3 ;  /* 0x0000000702027c19 */ /* 0x000fe20008001203 */
[----:B------:R-:W-:Y:S01]  /*fed0*/  ULDC UR7, c[0x0][0x638] ;  /* 0x00018e0000077ab9 */ /* 0x000fe20000000800 */
[----:B------:R-:W-:Y:S01]  /*fee0*/  LOP3.LUT R7, R7, UR4, RZ, 0xc0, !PT ;  /* 0x0000000407077c12 */ /* 0x000fe2000f8ec0ff */
[----:B------:R-:W-:Y:S01]  /*fef0*/  @P3 IMAD R12, R13, R16, R10 ;  /* 0x000000100d0c3224 */ /* 0x000fe200078e020a */
[----:B------:R-:W-:Y:S01]  /*ff00*/  ULDC UR8, c[0x0][0x610] ;  /* 0x0001840000087ab9 */ /* 0x000fe20000000800 */
[----:B------:R-:W-:Y:S02]  /*ff10*/  IMAD.MOV R3, RZ, RZ, -R2 ;  /* 0x000000ffff037224 */ /* 0x000fe400078e0a02 */
[----:B------:R-:W-:-:S02]  /*ff20*/  IMAD R5, R2, UR5, R15 ;  /* 0x0000000502057c24 */ /* 0x000fc4000f8e020f */
[----:B------:R-:W-:Y:S01]  /*ff30*/  IMAD R14, R3, UR7, R14 ;  /* 0x00000007030e7c24 */ /* 0x000fe2000f8e020e */
[----:B------:R-:W-:Y:S01]  /*ff40*/  ULDC UR7, c[0x0][0x600] ;  /* 0x0001800000077ab9 */ /* 0x000fe20000000800 */
[----:B------:R-:W-:Y:S02]  /*ff50*/  IMAD R5, R5, UR8, R12 ;  /* 0x0000000805057c24 */ /* 0x000fe4000f8e020c */
[----:B------:R-:W-:Y:S02]  /*ff60*/  IMAD R14, R14, UR7, R7 ;  /* 0x000000070e0e7c24 */ /* 0x000fe4000f8e0207 */
[----:B------:R-:W-:-:S03]  /*ff70*/  IMAD.MOV.U32 R2, RZ, RZ, 0x1 ;  /* 0x00000001ff027424 */ /* 0x000fc600078e00ff */
[----:B------:R-:W-:Y:S02]  /*ff80*/  SEL R7, R14, R5, !P3 ;  /* 0x000000050e077207 */ /* 0x000fe40005800000 */
[----:B------:R-:W-:-:S07]  /*ff90*/  SEL R5, R5, R14, !P3 ;  /* 0x0000000e05057207 */ /* 0x000fce0005800000 */
.L_x_312:
[----:B------:R-:W-:Y:S05]  /*ffa0*/  BSYNC B1 ;  /* 0x0000000000017941 */ /* 0x000fea0003800000 */
.L_x_311:
[----:B------:R-:W-:-:S13]  /*ffb0*/  LOP3.LUT P0, RZ, R2, 0xff, RZ, 0xc0, !PT ;  /* 0x000000ff02ff7812 */ /* 0x000fda000780c0ff */
[----:B------:R-:W-:Y:S05]  /*ffc0*/  @P0 BRA `(.L_x_315) ;  /* 0xfffffff4001c0947 */ /* 0x000fea000383ffff */
[----:B------:R-:W-:Y:S05]  /*ffd0*/  BSYNC B0 ;  /* 0x0000000000007941 */ /* 0x000fea0003800000 */
.L_x_304:
[----:B------:R-:W-:-:S03]  /*ffe0*/  UMOV UR7, 0xffffffff ;  /* 0xffffffff00077882 */ /* 0x000fc60000000000 */
[----:B------:R-:W-:Y:S05]  /*fff0*/  BRA.DIV UR7, `(.L_x_316) ;  /* 0x0000000e07207947 */ /* 0x000fea000b800000 */
[----:B------:R-:W-:-:S13]  /*10000*/  ELECT P0, URZ, PT ;  /* 0x00000000003f782f */ /* 0x000fda0003800000 */
.L_x_344:
[----:B------:R-:W-:Y:S04]  /*10010*/  BSSY B0, `(.L_x_317) ;  /* 0x00000aa000007945 */ /* 0x000fe80003800000 */
[----:B------:R-:W-:Y:S05]  /*10020*/  @!P0 BRA `(.L_x_318) ;  /* 0x0000000800a08947 */ /* 0x000fea0003800000 */
[----:B------:R-:W-:-:S04]  /*10030*/  ULOP3.LUT UR7, UR13, 0x2, URZ, 0xfc, !UPT ;  /* 0x000000020d077892 */ /* 0x000fc8000f8efc3f */
[----:B------:R-:W-:-:S06]  /*10040*/  UISETP.NE.AND UP0, UPT, UR7, 0x3, UPT ;  /* 0x000000030700788c */ /* 0x000fcc000bf05270 */
[----:B------:R-:W-:-:S13]  /*10050*/  PLOP3.LUT P0, PT, PT, PT, UP0, 0x80, 0x0 ;  /* 0x000000000000781c */ /* 0x000fda0003f0f008 */
[----:B------:R-:W-:Y:S05]  /*10060*/  @!P0 BRA `(.L_x_319) ;  /* 0x0000000000048947 */ /* 0x000fea0003800000 */
[----:B------:R-:W-:Y:S01]  /*10070*/  BPT.TRAP 0x1 ;  /* 0x000000040000795c */ /* 0x000fe20000300000 */
.L_x_319:
[----:B------:R-:W0:Y:S01]  /*10080*/  S2R R3, SR_CgaCtaId ;  /* 0x0000000000037919 */ /* 0x000e220000008800 */
[----:B------:R-:W-:Y:S02]  /*10090*/  MOV R2, 0x400 ;  /* 0x0000040000027802 */ /* 0x000fe40000000f00 */
[----:B------:R-:W-:Y:S02]  /*100a0*/  SHF.L.U32 R4, R0, 0x1f, RZ ;  /* 0x0000001f00047819 */ /* 0x000fe400000006ff */
[----:B0-----:R-:W-:-:S05]  /*100b0*/  LEA R2, R3, R2, 0x18 ;  /* 0x0000000203027211 */ /* 0x001fca00078ec0ff */
[----:B------:R-:W-:-:S04]  /*100c0*/  VIADD R2, R2, 0x90 ;  /* 0x0000009002027836 */ /* 0x000fc80000000000 */
[C---:B------:R-:W-:Y:S02]  /*100d0*/  IMAD R7, R9.reuse, 0x8, R2 ;  /* 0x0000000809077824 */ /* 0x040fe400078e0202 */
[----:B------:R-:W-:Y:S02]  /*100e0*/  VIADD R9, R9, 0x1 ;  /* 0x0000000109097836 */ /* 0x000fe40000000000 */
[----:B------:R-:W0:Y:S03]  /*100f0*/  SYNCS.PHASECHK.TRANS64.TRYWAIT P0, [R7+URZ], R4 ;  /* 0x00000004070075a7 */ /* 0x000e26000800017f */
[----:B------:R-:W-:-:S04]  /*10100*/  ISETP.NE.AND P1, PT, R9, 0x12, PT ;  /* 0x000000120900780c */ /* 0x000fc80003f25270 */
[----:B------:R-:W-:Y:S02]  /*10110*/  SEL R3, RZ, 0x1, P1 ;  /* 0x00000001ff037807 */ /* 0x000fe40000800000 */
[----:B------:R-:W-:Y:S02]  /*10120*/  SEL R9, R9, RZ, P1 ;  /* 0x000000ff09097207 */ /* 0x000fe40000800000 */
[----:B------:R-:W-:-:S03]  /*10130*/  LOP3.LUT R6, R0, R3, RZ, 0x3c, !PT ;  /* 0x0000000300067212 */ /* 0x000fc600078e3cff */
[----:B------:R-:W-:Y:S01]  /*10140*/  IMAD R8, R9, 0x8, R2 ;  /* 0x0000000809087824 */ /* 0x000fe200078e0202 */
[----:B------:R-:W-:Y:S01]  /*10150*/  SHF.L.U32 R5, R6, 0x1f, RZ ;  /* 0x0000001f06057819 */ /* 0x000fe200000006ff */
[----:B0-----:R-:W-:Y:S06]  /*10160*/  @!P0 BRA `(.L_x_320) ;  /* 0x0000000800e48947 */ /* 0x001fec0003800000 */
.L_x_345:
[----:B------:R-:W1:Y:S01]  /*10170*/  SYNCS.PHASECHK.TRANS64.TRYWAIT P0, [R8+URZ], R5 ;  /* 0x00000005080075a7 */ /* 0x000e62000800017f */
[----:B------:R-:W-:-:S05]  /*10180*/  VIADD R0, R9, 0x1 ;  /* 0x0000000109007836 */ /* 0x000fca0000000000 */
[----:B------:R-:W-:-:S04]  /*10190*/  ISETP.NE.AND P1, PT, R0, 0x12, PT ;  /* 0x000000120000780c */ /* 0x000fc80003f25270 */
[----:B------:R-:W-:Y:S02]  /*101a0*/  SEL R3, RZ, 0x1, P1 ;  /* 0x00000001ff037807 */ /* 0x000fe40000800000 */
[----:B0-----:R-:W-:Y:S02]  /*101b0*/  SEL R7, R0, RZ, P1 ;  /* 0x000000ff00077207 */ /* 0x001fe40000800000 */
[----:B------:R-:W-:-:S03]  /*101c0*/  LOP3.LUT R6, R6, R3, RZ, 0x3c, !PT ;  /* 0x0000000306067212 */ /* 0x000fc600078e3cff */
[----:B------:R-:W-:Y:S01]  /*101d0*/  IMAD R9, R7, 0x8, R2 ;  /* 0x0000000807097824 */ /* 0x000fe200078e0202 */
[----:B------:R-:W-:Y:S01]  /*101e0*/  SHF.L.U32 R4, R6, 0x1f, RZ ;  /* 0x0000001f06047819 */ /* 0x000fe200000006ff */
[----:B-1----:R-:W-:Y:S06]  /*101f0*/  @!P0 BRA `(.L_x_321) ;  /* 0x0000000800d48947 */ /* 0x002fec0003800000 */
.L_x_346:
[----:B------:R-:W1:Y:S01]  /*10200*/  SYNCS.PHASECHK.TRANS64.TRYWAIT P0, [R9+URZ], R4 ;  /* 0x00000004090075a7 */ /* 0x000e62000800017f */
[----:B------:R-:W-:-:S05]  /*10210*/  VIADD R0, R7, 0x1 ;  /* 0x0000000107007836 */ /* 0x000fca0000000000 */
[----:B------:R-:W-:-:S04]  /*10220*/  ISETP.NE.AND P1, PT, R0, 0x12, PT ;  /* 0x000000120000780c */ /* 0x000fc80003f25270 */
[----:B------:R-:W-:Y:S02]  /*10230*/  SEL R3, RZ, 0x1, P1 ;  /* 0x00000001ff037807 */ /* 0x000fe40000800000 */
[----:B------:R-:W-:Y:S02]  /*10240*/  SEL R7, R0, RZ, P1 ;  /* 0x000000ff00077207 */ /* 0x000fe40000800000 */
[----:B------:R-:W-:-:S03]  /*10250*/  LOP3.LUT R6, R6, R3, RZ, 0x3c, !PT ;  /* 0x0000000306067212 */ /* 0x000fc600078e3cff */
[----:B0-----:R-:W-:Y:S01]  /*10260*/  IMAD R8, R7, 0x8, R2 ;  /* 0x0000000807087824 */ /* 0x001fe200078e0202 */
[----:B------:R-:W-:Y:S01]  /*10270*/  SHF.L.U32 R5, R6, 0x1f, RZ ;  /* 0x0000001f06057819 */ /* 0x000fe200000006ff */
[----:B-1----:R-:W-:Y:S06]  /*10280*/  @!P0 BRA `(.L_x_322) ;  /* 0x0000000800c48947 */ /* 0x002fec0003800000 */
.L_x_347:
        /* <DEDUP_REMOVED lines=9> */
.L_x_348:
        /* <DEDUP_REMOVED lines=9> */
.L_x_349:
        /* <DEDUP_REMOVED lines=9> */
.L_x_350:
        /* <DEDUP_REMOVED lines=9> */
.L_x_351:
        /* <DEDUP_REMOVED lines=9> */
.L_x_352:
        /* <DEDUP_REMOVED lines=9> */
.L_x_353:
        /* <DEDUP_REMOVED lines=9> */
.L_x_354:
        /* <DEDUP_REMOVED lines=9> */
.L_x_355:
        /* <DEDUP_REMOVED lines=9> */
.L_x_356:
        /* <DEDUP_REMOVED lines=9> */
.L_x_357:
        /* <DEDUP_REMOVED lines=9> */
.L_x_358:
        /* <DEDUP_REMOVED lines=9> */
.L_x_359:
[----:B------:R-:W1:Y:S01]  /*10950*/  SYNCS.PHASECHK.TRANS64.TRYWAIT P0, [R8+URZ], R5 ;  /* 0x00000005080075a7 */ /* 0x000e62000800017f */
[----:B------:R-:W-:-:S05]  /*10960*/  VIADD R0, R7, 0x1 ;  /* 0x0000000107007836 */ /* 0x000fca0000000000 */
[----:B------:R-:W-:-:S04]  /*10970*/  ISETP.NE.AND P1, PT, R0, 0x12, PT ;  /* 0x000000120000780c */ /* 0x000fc80003f25270 */
[----:B------:R-:W-:Y:S02]  /*10980*/  SEL R3, RZ, 0x1, P1 ;  /* 0x00000001ff037807 */ /* 0x000fe40000800000 */
[----:B------:R-:W-:Y:S02]  /*10990*/  SEL R7, R0, RZ, P1 ;  /* 0x000000ff00077207 */ /* 0x000fe40000800000 */
[----:B0-----:R-:W-:-:S03]  /*109a0*/  LOP3.LUT R9, R6, R3, RZ, 0x3c, !PT ;  /* 0x0000000306097212 */ /* 0x001fc600078e3cff */
[----:B------:R-:W-:Y:S01]  /*109b0*/  IMAD R11, R7, 0x8, R2 ;  /* 0x00000008070b7824 */ /* 0x000fe200078e0202 */
[----:B------:R-:W-:Y:S01]  /*109c0*/  SHF.L.U32 R6, R9, 0x1f, RZ ;  /* 0x0000001f09067819 */ /* 0x000fe200000006ff */
[----:B-1----:R-:W-:Y:S06]  /*109d0*/  @!P0 BRA `(.L_x_335) ;  /* 0x0000000400f48947 */ /* 0x002fec0003800000 */
.L_x_360:
[----:B------:R-:W1:Y:S01]  /*109e0*/  SYNCS.PHASECHK.TRANS64.TRYWAIT P0, [R11+URZ], R6 ;  /* 0x000000060b0075a7 */ /* 0x000e62000800017f */
[----:B------:R-:W-:-:S05]  /*109f0*/  VIADD R0, R7, 0x1 ;  /* 0x0000000107007836 */ /* 0x000fca0000000000 */
[----:B------:R-:W-:-:S04]  /*10a00*/  ISETP.NE.AND P1, PT, R0, 0x12, PT ;  /* 0x000000120000780c */ /* 0x000fc80003f25270 */
[----:B------:R-:W-:Y:S02]  /*10a10*/  SEL R4, RZ, 0x1, P1 ;  /* 0x00000001ff047807 */ /* 0x000fe40000800000 */
[----:B------:R-:W-:Y:S02]  /*10a20*/  SEL R3, R0, RZ, P1 ;  /* 0x000000ff00037207 */ /* 0x000fe40000800000 */
[----:B------:R-:W-:Y:S01]  /*10a30*/  LOP3.LUT R0, R9, R4, RZ, 0x3c, !PT ;  /* 0x0000000409007212 */ /* 0x000fe200078e3cff */
[----:B-1----:R-:W-:Y:S06]  /*10a40*/  @!P0 BRA `(.L_x_336) ;  /* 0x0000000400ec8947 */ /* 0x002fec0003800000 */
.L_x_361:
[----:B------:R-:W-:Y:S01]  /*10a50*/  IMAD R3, R3, 0x8, R2 ;  /* 0x0000000803037824 */ /* 0x000fe200078e0202 */
[----:B------:R-:W-:-:S07]  /*10a60*/  SHF.L.U32 R0, R0, 0x1f, RZ ;  /* 0x0000001f00007819 */ /* 0x000fce00000006ff */
.L_x_337:
[----:B--2---:R2:W3:Y:S02]  /*10a70*/  SYNCS.PHASECHK.TRANS64.TRYWAIT P0, [R3+URZ], R0 ;  /* 0x00000000030075a7 */ /* 0x0044e4000800017f */
[----:B---3--:R-:W-:Y:S05]  /*10a80*/  @!P0 NANOSLEEP.SYNCS 0x989680 ;  /* 0x009896800000895d */ /* 0x008fea0003900000 */
[----:B------:R-:W3:Y:S02]  /*10a90*/  @!P0 SYNCS.PHASECHK.TRANS64 P0, [R3+URZ], R0 ;  /* 0x00000000030085a7 */ /* 0x000ee4000800007f */
[----:B---3--:R-:W-:Y:S05]  /*10aa0*/  @!P0 BRA `(.L_x_337) ;  /* 0xfffffffc00f08947 */ /* 0x008fea000383ffff */
.L_x_318:
[----:B------:R-:W-:Y:S05]  /*10ab0*/  BSYNC B0 ;  /* 0x0000000000007941 */ /* 0x000fea0003800000 */
.L_x_317:
[----:B------:R-:W-:Y:S05]  /*10ac0*/  EXIT ;  /* 0x000000000000794d */ /* 0x000fea0003800000 */
.L_x_22:
[----:B-1----:R-:W-:-:S04]  /*10ad0*/  IMAD.U32 R3, RZ, RZ, UR6 ;  /* 0x00000006ff037e24 */ /* 0x002fc8000f8e00ff */
[----:B------:R1:W2:Y:S03]  /*10ae0*/  SYNCS.PHASECHK.TRANS64.TRYWAIT P1, [R3+URZ], R0 ;  /* 0x00000000030075a7 */ /* 0x0002a6000802017f */
[----:B--2---:R-:W-:Y:S05]  /*10af0*/  @!P1 NANOSLEEP.SYNCS 0x989680 ;  /* 0x009896800000995d */ /* 0x004fea0003900000 */
[----:B------:R-:W2:Y:S02]  /*10b00*/  @!P1 SYNCS.PHASECHK.TRANS64 P1, [R3+URZ], R0 ;  /* 0x00000000030095a7 */ /* 0x000ea4000802007f */
[----:B--2---:R-:W-:Y:S05]  /*10b10*/  @!P1 BRA `(.L_x_22) ;  /* 0xfffffffc00ec9947 */ /* 0x004fea000383ffff */
[----:B------:R-:W-:Y:S05]  /*10b20*/  BRA `(.L_x_21) ;  /* 0xffffff1400187947 */ /* 0x000fea000383ffff */
.L_x_28:
[----:B-----5:R1:W-:Y:S02]  /*10b30*/  STL [R1+0x8c], R0 ;  /* 0x00008c0001007387 */ /* 0x0203e40000100800 */
[----:B-1----:R-:W-:-:S04]  /*10b40*/  IMAD.U32 R0, RZ, RZ, UR9 ;  /* 0x00000009ff007e24 */ /* 0x002fc8000f8e00ff */
[----:B------:R1:W3:Y:S03]  /*10b50*/  SYNCS.PHASECHK.TRANS64.TRYWAIT P1, [R0+URZ], R229 ;  /* 0x000000e5000075a7 */ /* 0x0002e6000802017f */
[----:B---3--:R-:W-:Y:S05]  /*10b60*/  @!P1 NANOSLEEP.SYNCS 0x989680 ;  /* 0x009896800000995d */ /* 0x008fea0003900000 */
[----:B------:R1:W3:Y:S02]  /*10b70*/  @!P1 SYNCS.PHASECHK.TRANS64 P1, [R0+URZ], R229 ;  /* 0x000000e5000095a7 */ /* 0x0002e4000802007f */
[----:B-1----:R1:W5:Y:S02]  /*10b80*/  LDL.LU R0, [R1+0x8c] ;  /* 0x00008c0001007983 */ /* 0x0023640000300800 */
[----:B-1-3--:R-:W-:Y:S05]  /*10b90*/  @!P1 BRA `(.L_x_28) ;  /* 0xfffffffc00e49947 */ /* 0x00afea000383ffff */
[----:B------:R-:W-:Y:S05]  /*10ba0*/  BRA `(.L_x_27) ;  /* 0xffffff2400787947 */ /* 0x000fea000383ffff */
.L_x_305:
[----:B------:R-:W-:Y:S01]  /*10bb0*/  BSSY B1, `(.L_x_338) ;  /* 0x0000006000017945 */ /* 0x000fe20003800000 */
[----:B------:R-:W-:-:S07]  /*10bc0*/  IMAD.MOV.U32 R2, RZ, RZ, -0x1 ;  /* 0xffffffffff027424 */ /* 0x000fce00078e00ff */
[----:B------:R-:W-:Y:S05]  /*10bd0*/  WARPSYNC.COLLECTIVE R2, `(.L_x_339) ;  /* 0x00000000020c7348 */ /* 0x000fea0003c00000 */
[----:B------:R-:W-:Y:S02]  /*10be0*/  ELECT P0, UR62, PT ;  /* 0x00000000003e782f */ /* 0x000fe40003800000 */
[----:B------:R-:W-:Y:S01]  /*10bf0*/  MOV R2, UR62 ;  /* 0x0000003e00027c02 */ /* 0x000fe20008000f00 */
[----:B------:R-:W-:Y:S10]  /*10c00*/  ENDCOLLECTIVE ;  /* 0x000000000000791b */ /* 0x000ff40003800000 */
.L_x_339:
[----:B------:R-:W-:Y:S05]  /*10c10*/  BSYNC B1 ;  /* 0x0000000000017941 */ /* 0x000fea0003800000 */
.L_x_338:
[----:B------:R-:W-:Y:S05]  /*10c20*/  BRA `(.L_x_340) ;  /* 0xffffffe800107947 */ /* 0x000fea000383ffff */
.L_x_308:
[----:B0-----:R0:W2:Y:S02]  /*10c30*/  SYNCS.PHASECHK.TRANS64.TRYWAIT P0, [R13+URZ+0x90], R4 ;  /* 0x000090040d0075a7 */ /* 0x0010a4000800017f */
[----:B--2---:R-:W-:Y:S05]  /*10c40*/  @!P0 NANOSLEEP.SYNCS 0x989680 ;  /* 0x009896800000895d */ /* 0x004fea0003900000 */
[----:B------:R-:W2:Y:S02]  /*10c50*/  @!P0 SYNCS.PHASECHK.TRANS64 P0, [R13+URZ+0x90], R4 ;  /* 0x000090040d0085a7 */ /* 0x000ea4000800007f */
[----:B--2---:R-:W-:Y:S05]  /*10c60*/  @!P0 BRA `(.L_x_308) ;  /* 0xfffffffc00f08947 */ /* 0x004fea000383ffff */
[----:B------:R-:W-:Y:S05]  /*10c70*/  BRA `(.L_x_341) ;  /* 0xffffffe800547947 */ /* 0x000fea000383ffff */
.L_x_316:
[----:B------:R-:W-:Y:S01]  /*10c80*/  BSSY B0, `(.L_x_342) ;  /* 0x0000006000007945 */ /* 0x000fe20003800000 */
[----:B------:R-:W-:-:S07]  /*10c90*/  IMAD.MOV.U32 R2, RZ, RZ, -0x1 ;  /* 0xffffffffff027424 */ /* 0x000fce00078e00ff */
[----:B------:R-:W-:Y:S05]  /*10ca0*/  WARPSYNC.COLLECTIVE R2, `(.L_x_343) ;  /* 0x00000000020c7348 */ /* 0x000fea0003c00000 */
[----:B------:R-:W-:Y:S02]  /*10cb0*/  ELECT P0, UR62, PT ;  /* 0x00000000003e782f */ /* 0x000fe40003800000 */
[----:B------:R-:W-:Y:S01]  /*10cc0*/  MOV R2, UR62 ;  /* 0x0000003e00027c02 */ /* 0x000fe20008000f00 */
[----:B------:R-:W-:Y:S10]  /*10cd0*/  ENDCOLLECTIVE ;  /* 0x000000000000791b */ /* 0x000ff40003800000 */
.L_x_343:
[----:B------:R-:W-:Y:S05]  /*10ce0*/  BSYNC B0 ;  /* 0x0000000000007941 */ /* 0x000fea0003800000 */
.L_x_342:
[----:B------:R-:W-:Y:S05]  /*10cf0*/  BRA `(.L_x_344) ;  /* 0xfffffff000c47947 */ /* 0x000fea000383ffff */
.L_x_320:
[----:B0-----:R0:W1:Y:S02]  /*10d00*/  SYNCS.PHASECHK.TRANS64.TRYWAIT P0, [R7+URZ], R4 ;  /* 0x00000004070075a7 */ /* 0x001064000800017f */
[----:B-1----:R-:W-:Y:S05]  /*10d10*/  @!P0 NANOSLEEP.SYNCS 0x989680 ;  /* 0x009896800000895d */ /* 0x002fea0003900000 */
[----:B------:R-:W1:Y:S02]  /*10d20*/  @!P0 SYNCS.PHASECHK.TRANS64 P0, [R7+URZ], R4 ;  /* 0x00000004070085a7 */ /* 0x000e64000800007f */
[----:B-1----:R-:W-:Y:S05]  /*10d30*/  @!P0 BRA `(.L_x_320) ;  /* 0xfffffffc00f08947 */ /* 0x002fea000383ffff */
[----:B------:R-:W-:Y:S05]  /*10d40*/  BRA `(.L_x_345) ;  /* 0xfffffff400087947 */ /* 0x000fea000383ffff */
.L_x_321:
[----:B0-----:R0:W1:Y:S02]  /*10d50*/  SYNCS.PHASECHK.TRANS64.TRYWAIT P0, [R8+URZ], R5 ;  /* 0x00000005080075a7 */ /* 0x001064000800017f */
[----:B-1----:R-:W-:Y:S05]  /*10d60*/  @!P0 NANOSLEEP.SYNCS 0x989680 ;  /* 0x009896800000895d */ /* 0x002fea0003900000 */
[----:B------:R-:W1:Y:S02]  /*10d70*/  @!P0 SYNCS.PHASECHK.TRANS64 P0, [R8+URZ], R5 ;  /* 0x00000005080085a7 */ /* 0x000e64000800007f */
[----:B-1----:R-:W-:Y:S05]  /*10d80*/  @!P0 BRA `(.L_x_321) ;  /* 0xfffffffc00f08947 */ /* 0x002fea000383ffff */
[----:B------:R-:W-:Y:S05]  /*10d90*/  BRA `(.L_x_346) ;  /* 0xfffffff400187947 */ /* 0x000fea000383ffff */
.L_x_322:
[----:B0-----:R0:W1:Y:S02]  /*10da0*/  SYNCS.PHASECHK.TRANS64.TRYWAIT P0, [R9+URZ], R4 ;  /* 0x00000004090075a7 */ /* 0x001064000800017f */
[----:B-1----:R-:W-:Y:S05]  /*10db0*/  @!P0 NANOSLEEP.SYNCS 0x989680 ;  /* 0x009896800000895d */ /* 0x002fea0003900000 */
[----:B------:R-:W1:Y:S02]  /*10dc0*/  @!P0 SYNCS.PHASECHK.TRANS64 P0, [R9+URZ], R4 ;  /* 0x00000004090085a7 */ /* 0x000e64000800007f */
[----:B-1----:R-:W-:Y:S05]  /*10dd0*/  @!P0 BRA `(.L_x_322) ;  /* 0xfffffffc00f08947 */ /* 0x002fea000383ffff */
[----:B------:R-:W-:Y:S05]  /*10de0*/  BRA `(.L_x_347) ;  /* 0xfffffff400287947 */ /* 0x000fea000383ffff */
.L_x_323:
[----:B0-----:R0:W1:Y:S02]  /*10df0*/  SYNCS.PHASECHK.TRANS64.TRYWAIT P0, [R8+URZ], R5 ;  /* 0x00000005080075a7 */ /* 0x001064000800017f */
[----:B-1----:R-:W-:Y:S05]  /*10e00*/  @!P0 NANOSLEEP.SYNCS 0x989680 ;  /* 0x009896800000895d */ /* 0x002fea0003900000 */
[----:B------:R-:W1:Y:S02]  /*10e10*/  @!P0 SYNCS.PHASECHK.TRANS64 P0, [R8+URZ], R5 ;  /* 0x00000005080085a7 */ /* 0x000e64000800007f */
[----:B-1----:R-:W-:Y:S05]  /*10e20*/  @!P0 BRA `(.L_x_323) ;  /* 0xfffffffc00f08947 */ /* 0x002fea000383ffff */
[----:B------:R-:W-:Y:S05]  /*10e30*/  BRA `(.L_x_348) ;  /* 0xfffffff400387947 */ /* 0x000fea000383ffff */
.L_x_324:
[----:B0-----:R0:W1:Y:S02]  /*10e40*/  SYNCS.PHASECHK.TRANS64.TRYWAIT P0, [R9+URZ], R4 ;  /* 0x00000004090075a7 */ /* 0x001064000800017f */
[----:B-1----:R-:W-:Y:S05]  /*10e50*/  @!P0 NANOSLEEP.SYNCS 0x989680 ;  /* 0x009896800000895d */ /* 0x002fea0003900000 */
[----:B------:R-:W1:Y:S02]  /*10e60*/  @!P0 SYNCS.PHASECHK.TRANS64 P0, [R9+URZ], R4 ;  /* 0x00000004090085a7 */ /* 0x000e64000800007f */
[----:B-1----:R-:W-:Y:S05]  /*10e70*/  @!P0 BRA `(.L_x_324) ;  /* 0xfffffffc00f08947 */ /* 0x002fea000383ffff */
[----:B------:R-:W-:Y:S05]  /*10e80*/  BRA `(.L_x_349) ;  /* 0xfffffff400487947 */ /* 0x000fea000383ffff */
.L_x_325:
[----:B0-----:R0:W1:Y:S02]  /*10e90*/  SYNCS.PHASECHK.TRANS64.TRYWAIT P0, [R8+URZ], R5 ;  /* 0x00000005080075a7 */ /* 0x001064000800017f */
[----:B-1----:R-:W-:Y:S05]  /*10ea0*/  @!P0 NANOSLEEP.SYNCS 0x989680 ;  /* 0x009896800000895d */ /* 0x002fea0003900000 */
[----:B------:R-:W1:Y:S02]  /*10eb0*/  @!P0 SYNCS.PHASECHK.TRANS64 P0, [R8+URZ], R5 ;  /* 0x00000005080085a7 */ /* 0x000e64000800007f */
[----:B-1----:R-:W-:Y:S05]  /*10ec0*/  @!P0 BRA `(.L_x_325) ;  /* 0xfffffffc00f08947 */ /* 0x002fea000383ffff */
[----:B------:R-:W-:Y:S05]  /*10ed0*/  BRA `(.L_x_350) ;  /* 0xfffffff400587947 */ /* 0x000fea000383ffff */
.L_x_326:
[----:B0-----:R0:W1:Y:S02]  /*10ee0*/  SYNCS.PHASECHK.TRANS64.TRYWAIT P0, [R9+URZ], R4 ;  /* 0x00000004090075a7 */ /* 0x001064000800017f */
[----:B-1----:R-:W-:Y:S05]  /*10ef0*/  @!P0 NANOSLEEP.SYNCS 0x989680 ;  /* 0x009896800000895d */ /* 0x002fea0003900000 */
[----:B------:R-:W1:Y:S02]  /*10f00*/  @!P0 SYNCS.PHASECHK.TRANS64 P0, [R9+URZ], R4 ;  /* 0x00000004090085a7 */ /* 0x000e64000800007f */
[----:B-1----:R-:W-:Y:S05]  /*10f10*/  @!P0 BRA `(.L_x_326) ;  /* 0xfffffffc00f08947 */ /* 0x002fea000383ffff */
[----:B------:R-:W-:Y:S05]  /*10f20*/  BRA `(.L_x_351) ;  /* 0xfffffff400687947 */ /* 0x000fea000383ffff */
.L_x_327:
[----:B0-----:R0:W1:Y:S02]  /*10f30*/  SYNCS.PHASECHK.TRANS64.TRYWAIT P0, [R8+URZ], R5 ;  /* 0x00000005080075a7 */ /* 0x001064000800017f */
[----:B-1----:R-:W-:Y:S05]  /*10f40*/  @!P0 NANOSLEEP.SYNCS 0x989680 ;  /* 0x009896800000895d */ /* 0x002fea0003900000 */
[----:B------:R-:W1:Y:S02]  /*10f50*/  @!P0 SYNCS.PHASECHK.TRANS64 P0, [R8+URZ], R5 ;  /* 0x00000005080085a7 */ /* 0x000e64000800007f */
[----:B-1----:R-:W-:Y:S05]  /*10f60*/  @!P0 BRA `(.L_x_327) ;  /* 0xfffffffc00f08947 */ /* 0x002fea000383ffff */
[----:B------:R-:W-:Y:S05]  /*10f70*/  BRA `(.L_x_352) ;  /* 0xfffffff400787947 */ /* 0x000fea000383ffff */
.L_x_328:
[----:B0-----:R0:W1:Y:S02]  /*10f80*/  SYNCS.PHASECHK.TRANS64.TRYWAIT P0, [R9+URZ], R4 ;  /* 0x00000004090075a7 */ /* 0x001064000800017f */
[----:B-1----:R-:W-:Y:S05]  /*10f90*/  @!P0 NANOSLEEP.SYNCS 0x989680 ;  /* 0x009896800000895d */ /* 0x002fea0003900000 */
[----:B------:R-:W1:Y:S02]  /*10fa0*/  @!P0 SYNCS.PHASECHK.TRANS64 P0, [R9+URZ], R4 ;  /* 0x00000004090085a7 */ /* 0x000e64000800007f */
[----:B-1----:R-:W-:Y:S05]  /*10fb0*/  @!P0 BRA `(.L_x_328) ;  /* 0xfffffffc00f08947 */ /* 0x002fea000383ffff */
[----:B------:R-:W-:Y:S05]  /*10fc0*/  BRA `(.L_x_353) ;  /* 0xfffffff400887947 */ /* 0x000fea000383ffff */
.L_x_329:
[----:B0-----:R0:W1:Y:S02]  /*10fd0*/  SYNCS.PHASECHK.TRANS64.TRYWAIT P0, [R8+URZ], R5 ;  /* 0x00000005080075a7 */ /* 0x001064000800017f */
[----:B-1----:R-:W-:Y:S05]  /*10fe0*/  @!P0 NANOSLEEP.SYNCS 0x989680 ;  /* 0x009896800000895d */ /* 0x002fea0003900000 */
[----:B------:R-:W1:Y:S02]  /*10ff0*/  @!P0 SYNCS.PHASECHK.TRANS64 P0, [R8+URZ], R5 ;  /* 0x00000005080085a7 */ /* 0x000e64000800007f */
[----:B-1----:R-:W-:Y:S05]  /*11000*/  @!P0 BRA `(.L_x_329) ;  /* 0xfffffffc00f08947 */ /* 0x002fea000383ffff */
[----:B------:R-:W-:Y:S05]  /*11010*/  BRA `(.L_x_354) ;  /* 0xfffffff400987947 */ /* 0x000fea000383ffff */
.L_x_330:
[----:B0-----:R0:W1:Y:S02]  /*11020*/  SYNCS.PHASECHK.TRANS64.TRYWAIT P0, [R9+URZ], R4 ;  /* 0x00000004090075a7 */ /* 0x001064000800017f */
[----:B-1----:R-:W-:Y:S05]  /*11030*/  @!P0 NANOSLEEP.SYNCS 0x989680 ;  /* 0x009896800000895d */ /* 0x002fea0003900000 */
[----:B------:R-:W1:Y:S02]  /*11040*/  @!P0 SYNCS.PHASECHK.TRANS64 P0, [R9+URZ], R4 ;  /* 0x00000004090085a7 */ /* 0x000e64000800007f */
[----:B-1----:R-:W-:Y:S05]  /*11050*/  @!P0 BRA `(.L_x_330) ;  /* 0xfffffffc00f08947 */ /* 0x002fea000383ffff */
[----:B------:R-:W-:Y:S05]  /*11060*/  BRA `(.L_x_355) ;  /* 0xfffffff400a87947 */ /* 0x000fea000383ffff */
.L_x_331:
[----:B0-----:R0:W1:Y:S02]  /*11070*/  SYNCS.PHASECHK.TRANS64.TRYWAIT P0, [R8+URZ], R5 ;  /* 0x00000005080075a7 */ /* 0x001064000800017f */
[----:B-1----:R-:W-:Y:S05]  /*11080*/  @!P0 NANOSLEEP.SYNCS 0x989680 ;  /* 0x009896800000895d */ /* 0x002fea0003900000 */
[----:B------:R-:W1:Y:S02]  /*11090*/  @!P0 SYNCS.PHASECHK.TRANS64 P0, [R8+URZ], R5 ;  /* 0x00000005080085a7 */ /* 0x000e64000800007f */
[----:B-1----:R-:W-:Y:S05]  /*110a0*/  @!P0 BRA `(.L_x_331) ;  /* 0xfffffffc00f08947 */ /* 0x002fea000383ffff */
[----:B------:R-:W-:Y:S05]  /*110b0*/  BRA `(.L_x_356) ;  /* 0xfffffff400b87947 */ /* 0x000fea000383ffff */
.L_x_332:
[----:B0-----:R0:W1:Y:S02]  /*110c0*/  SYNCS.PHASECHK.TRANS64.TRYWAIT P0, [R9+URZ], R4 ;  /* 0x00000004090075a7 */ /* 0x001064000800017f */
[----:B-1----:R-:W-:Y:S05]  /*110d0*/  @!P0 NANOSLEEP.SYNCS 0x989680 ;  /* 0x009896800000895d */ /* 0x002fea0003900000 */
[----:B------:R-:W1:Y:S02]  /*110e0*/  @!P0 SYNCS.PHASECHK.TRANS64 P0, [R9+URZ], R4 ;  /* 0x00000004090085a7 */ /* 0x000e64000800007f */
[----:B-1----:R-:W-:Y:S05]  /*110f0*/  @!P0 BRA `(.L_x_332) ;  /* 0xfffffffc00f08947 */ /* 0x002fea000383ffff */
[----:B------:R-:W-:Y:S05]  /*11100*/  BRA `(.L_x_357) ;  /* 0xfffffff400c87947 */ /* 0x000fea000383ffff */
.L_x_333:
[----:B0-----:R0:W1:Y:S02]  /*11110*/  SYNCS.PHASECHK.TRANS64.TRYWAIT P0, [R8+URZ], R5 ;  /* 0x00000005080075a7 */ /* 0x001064000800017f */
[----:B-1----:R-:W-:Y:S05]  /*11120*/  @!P0 NANOSLEEP.SYNCS 0x989680 ;  /* 0x009896800000895d */ /* 0x002fea0003900000 */
[----:B------:R-:W1:Y:S02]  /*11130*/  @!P0 SYNCS.PHASECHK.TRANS64 P0, [R8+URZ], R5 ;  /* 0x00000005080085a7 */ /* 0x000e64000800007f */
[----:B-1----:R-:W-:Y:S05]  /*11140*/  @!P0 BRA `(.L_x_333) ;  /* 0xfffffffc00f08947 */ /* 0x002fea000383ffff */
[----:B------:R-:W-:Y:S05]  /*11150*/  BRA `(.L_x_358) ;  /* 0xfffffff400d87947 */ /* 0x000fea000383ffff */
.L_x_334:
[----:B0-----:R0:W1:Y:S02]  /*11160*/  SYNCS.PHASECHK.TRANS64.TRYWAIT P0, [R9+URZ], R4 ;  /* 0x00000004090075a7 */ /* 0x001064000800017f */
[----:B-1----:R-:W-:Y:S05]  /*11170*/  @!P0 NANOSLEEP.SYNCS 0x989680 ;  /* 0x009896800000895d */ /* 0x002fea0003900000 */
[----:B------:R-:W1:Y:S02]  /*11180*/  @!P0 SYNCS.PHASECHK.TRANS64 P0, [R9+URZ], R4 ;  /* 0x00000004090085a7 */ /* 0x000e64000800007f */
[----:B-1----:R-:W-:Y:S05]  /*11190*/  @!P0 BRA `(.L_x_334) ;  /* 0xfffffffc00f08947 */ /* 0x002fea000383ffff */
[----:B------:R-:W-:Y:S05]  /*111a0*/  BRA `(.L_x_359) ;  /* 0xfffffff400e87947 */ /* 0x000fea000383ffff */
.L_x_335:
[----:B0-----:R0:W1:Y:S02]  /*111b0*/  SYNCS.PHASECHK.TRANS64.TRYWAIT P0, [R8+URZ], R5 ;  /* 0x00000005080075a7 */ /* 0x001064000800017f */
[----:B-1----:R-:W-:Y:S05]  /*111c0*/  @!P0 NANOSLEEP.SYNCS 0x989680 ;  /* 0x009896800000895d */ /* 0x002fea0003900000 */
[----:B------:R-:W1:Y:S02]  /*111d0*/  @!P0 SYNCS.PHASECHK.TRANS64 P0, [R8+URZ], R5 ;  /* 0x00000005080085a7 */ /* 0x000e64000800007f */
[----:B-1----:R-:W-:Y:S05]  /*111e0*/  @!P0 BRA `(.L_x_335) ;  /* 0xfffffffc00f08947 */ /* 0x002fea000383ffff */
[----:B------:R-:W-:Y:S05]  /*111f0*/  BRA `(.L_x_360) ;  /* 0xfffffff400f87947 */ /* 0x000fea000383ffff */
.L_x_336:
[----:B-1----:R1:W2:Y:S02]  /*11200*/  SYNCS.PHASECHK.TRANS64.TRYWAIT P0, [R11+URZ], R6 ;  /* 0x000000060b0075a7 */ /* 0x0022a4000800017f */
[----:B--2---:R-:W-:Y:S05]  /*11210*/  @!P0 NANOSLEEP.SYNCS 0x989680 ;  /* 0x009896800000895d */ /* 0x004fea0003900000 */
[----:B------:R-:W2:Y:S02]  /*11220*/  @!P0 SYNCS.PHASECHK.TRANS64 P0, [R11+URZ], R6 ;  /* 0x000000060b0085a7 */ /* 0x000ea4000800007f */
[----:B--2---:R-:W-:Y:S05]  /*11230*/  @!P0 BRA `(.L_x_336) ;  /* 0xfffffffc00f08947 */ /* 0x004fea000383ffff */
[----:B------:R-:W-:Y:S05]  /*11240*/  BRA `(.L_x_361) ;  /* 0xfffffff800007947 */ /* 0x000fea000383ffff */
.L_x_362:
[----:B------:R-:W-:-:S00]  /*11250*/  BRA `(.L_x_362) ;  /* 0xfffffffc00fc7947 */ /* 0x000fc0000383ffff */
[----:B------:R-:W-:-:S00]  /*11260*/  NOP ;  /* 0x0000000000007918 */ /* 0x000fc00000000000 */
        /* <DEDUP_REMOVED lines=9> */
.L_x_363:


//--------------------- .nv.shared._ZN7cutlass13device_kernelINS_4gemm6kernel13GemmUniversalIN4cute5tupleIJiiiiEEENS1_10collective13CollectiveMmaINS1_37MainloopSm90TmaGmmaWarpSpecializedFP8ILi18ENS5_IJNS4_1CILi1EEENSA_ILi4EEESB_EEENS1_35KernelTmaWarpSpecializedCooperativeEEENS5_IJNSA_ILi128EEENSA_ILi256EEENSA_ILi32EEEEEENS_12float_e5m2_tENS5_IJlSB_lEEESK_SL_NS4_8TiledMMAINS4_8MMA_AtomIJNS4_4SM904GMMA31MMA_64x256x32_F32E5M2E5M2_SS_TNILNSP_7ScaleInE1ELSR_1EEEEEENS4_6LayoutINS5_IJNSA_ILi2EEESB_SB_EEENS5_IJSB_NSA_ILi0EEESX_EEEEENS5_IJNS4_10UnderscoreES10_S10_EEEEENS4_23SM90_TMA_LOAD_MULTICASTENS4_14ComposedLayoutINS4_7SwizzleILi1ELi4ELi3EEENS4_18smem_ptr_flag_bitsILi8EEENSU_INS5_IJNSA_ILi8EEESI_EEENS5_IJSI_SB_EEEEEEEvNS4_8identityENS4_13SM90_TMA_LOADES1D_vS1E_EENS_8epilogue10collective6detail29Sm90TmaWarpSpecializedAdapterINS1I_15DefaultEpilogueISK_SL_SL_NS1H_6thread17LinearCombinationISK_Li1EffLNS1M_9ScaleType4KindE0ELNS_15FloatRoundStyleE2ESK_EENS1_15EpilogueDefaultEEEEEvvEEEEvNT_6ParamsE --------------------------
	.section	.nv.shared._ZN7cutlass13device_kernelINS_4gemm6kernel13GemmUniversalIN4cute5tupleIJiiiiEEENS1_10collective13CollectiveMmaINS1_37MainloopSm90TmaGmmaWarpSpecializedFP8ILi18ENS5_IJNS4_1CILi1EEENSA_ILi4EEESB_EEENS1_35KernelTmaWarpSpecializedCooperativeEEENS5_IJNSA_ILi128EEENSA_ILi256EEENSA_ILi32EEEEEENS_12float_e5m2_tENS5_IJlSB_lEEESK_SL_NS4_8TiledMMAINS4_8MMA_AtomIJNS4_4SM904GMMA31MMA_64x256x32_F32E5M2E5M2_SS_TNILNSP_7ScaleInE1ELSR_1EEEEEENS4_6LayoutINS5_IJNSA_ILi2EEESB_SB_EEENS5_IJSB_NSA_ILi0EEESX_EEEEENS5_IJNS4_10UnderscoreES10_S10_EEEEENS4_23SM90_TMA_LOAD_MULTICASTENS4_14ComposedLayoutINS4_7SwizzleILi1ELi4ELi3EEENS4_18smem_ptr_flag_bitsILi8EEENSU_INS5_IJNSA_ILi8EEESI_EEENS5_IJSI_SB_EEEEEEEvNS4_8identityENS4_13SM90_TMA_LOADES1D_vS1E_EENS_8epilogue10collective6detail29Sm90TmaWarpSpecializedAdapterINS1I_15DefaultEpilogueISK_SL_SL_NS1H_6thread17LinearCombinationISK_Li1EffLNS1M_9ScaleType4KindE0ELNS_15FloatRoundStyleE2ESK_EENS1_15EpilogueDefaultEEEEEvvEEEEvNT_6ParamsE,"aw",@nobits
	.sectionflags	@""
	.align	16
	.zero		1024


//--------------------- .nv.shared.reserved.0     --------------------------
	.section	.nv.shared.reserved.0,"aw",@nobits
	.weak		__nv_reservedSMEM_offset_0_alias
	.size		__nv_reservedSMEM_offset_0_alias, 0, 0
	.other		__nv_reservedSMEM_offset_0_alias,@"STO_CUDA_RESERVED_SHARED STV_DEFAULT"
__nv_reservedSMEM_offset_0_alias:
	.zero		0


//--------------------- .nv.global                --------------------------
	.section	.nv.global,"aw",@nobits
.nv.global:
	.type		_ZN40_INTERNAL_ddb375ee_4_k_cu_3db0c77b_235514cute1_E,@object
	.size		_ZN40_INTERNAL_ddb375ee_4_k_cu_3db0c77b_235514cute1_E,(_ZN40_INTERNAL_ddb375ee_4_k_cu_3db0c77b_235514cuda3std3__45__cpo6cbeginE - _ZN40_INTERNAL_ddb375ee_4_k_cu_3db0c77b_235514cute1_E)
_ZN40_INTERNAL_ddb375ee_4_k_cu_3db0c77b_235514cute1_E:
	.zero		1
	.type		_ZN40_INTERNAL_ddb375ee_4_k_cu_3db0c77b_235514cuda3std3__45__cpo6cbeginE,@object
	.size		_ZN40_INTERNAL_ddb375ee_4_k_cu_3db0c77b_235514cuda3std3__45__cpo6cbeginE,(_ZN40_INTERNAL_ddb375ee_4_k_cu_3db0c77b_235514cuda3std3__48in_placeE - _ZN40_INTERNAL_ddb375ee_4_k_cu_3db0c77b_235514cuda3std3__45__cpo6cbeginE)
_ZN40_INTERNAL_ddb375ee_4_k_cu_3db0c77b_235514cuda3std3__45__cpo6cbeginE:
	.zero		1
	.type		_ZN40_INTERNAL_ddb375ee_4_k_cu_3db0c77b_235514cuda3std3__48in_placeE,@object
	.size		_ZN40_INTERNAL_ddb375ee_4_k_cu_3db0c77b_235514cuda3std3__48in_placeE,(_ZN40_INTERNAL_ddb375ee_4_k_cu_3db0c77b_235514cuda3std6ranges3__45__cpo9iter_moveE - _ZN40_INTERNAL_ddb375ee_4_k_cu_3db0c77b_235514cuda3std3__48in_placeE)
_ZN40_INTERNAL_ddb375ee_4_k_cu_3db0c77b_235514cuda3std3__48in_placeE:
	.zero		1
	.type		_ZN40_INTERNAL_ddb375ee_4_k_cu_3db0c77b_235514cuda3std6ranges3__45__cpo9iter_moveE,@object
	.size		_ZN40_INTERNAL_ddb375ee_4_k_cu_3db0c77b_235514cuda3std6ranges3__45__cpo9iter_moveE,(_ZN40_INTERNAL_ddb375ee_4_k_cu_3db0c77b_235514cuda3std3__45__cpo5beginE - _ZN40_INTERNAL_ddb375ee_4_k_cu_3db0c77b_235514cuda3std6ranges3__45__cpo9iter_moveE)
_ZN40_INTERNAL_ddb375ee_4_k_cu_3db0c77b_235514cuda3std6ranges3__45__cpo9iter_moveE:
	.zero		1
	.type		_ZN40_INTERNAL_ddb375ee_4_k_cu_3db0c77b_235514cuda3std3__45__cpo5beginE,@object
	.size		_ZN40_INTERNAL_ddb375ee_4_k_cu_3db0c77b_235514cuda3std3__45__cpo5beginE,(_ZN40_INTERNAL_ddb375ee_4_k_cu_3db0c77b_235514cuda3std3__442_GLOBAL__N__ddb375ee_4_k_cu_3db0c77b_235516ignoreE - _ZN40_INTERNAL_ddb375ee_4_k_cu_3db0c77b_235514cuda3std3__45__cpo5beginE)
_ZN40_INTERNAL_ddb375ee_4_k_cu_3db0c77b_235514cuda3std3__45__cpo5beginE:
	.zero		1
	.type		_ZN40_INTERNAL_ddb375ee_4_k_cu_3db0c77b_235514cuda3std3__442_GLOBAL__N__ddb375ee_4_k_cu_3db0c77b_235516ignoreE,@object
	.size		_ZN40_INTERNAL_ddb375ee_4_k_cu_3db0c77b_235514cuda3std3__442_GLOBAL__N__ddb375ee_4_k_cu_3db0c77b_235516ignoreE,(_ZN40_INTERNAL_ddb375ee_4_k_cu_3db0c77b_235514cute7productE - _ZN40_INTERNAL_ddb375ee_4_k_cu_3db0c77b_235514cuda3std3__442_GLOBAL__N__ddb375ee_4_k_cu_3db0c77b_235516ignoreE)
_ZN40_INTERNAL_ddb375ee_4_k_cu_3db0c77b_235514cuda3std3__442_GLOBAL__N__ddb375ee_4_k_cu_3db0c77b_235516ignoreE:
	.zero		1
	.type		_ZN40_INTERNAL_ddb375ee_4_k_cu_3db0c77b_235514cute7productE,@object
	.size		_ZN40_INTERNAL_ddb375ee_4_k_cu_3db0c77b_235514cute7productE,(_ZN40_INTERNAL_ddb375ee_4_k_cu_3db0c77b_235514cuda3std3__45__cpo3endE - _ZN40_INTERNAL_ddb375ee_4_k_cu_3db0c77b_235514cute7productE)
_ZN40_INTERNAL_ddb375ee_4_k_cu_3db0c77b_235514cute7productE:
	.zero		1
	.type		_ZN40_INTERNAL_ddb375ee_4_k_cu_3db0c77b_235514cuda3std3__45__cpo3endE,@object
	.size		_ZN40_INTERNAL_ddb375ee_4_k_cu_3db0c77b_235514cuda3std3__45__cpo3endE,(_ZN40_INTERNAL_ddb375ee_4_k_cu_3db0c77b_235514cuda3std3__419piecewise_constructE - _ZN40_INTERNAL_ddb375ee_4_k_cu_3db0c77b_235514cuda3std3__45__cpo3endE)
_ZN40_INTERNAL_ddb375ee_4_k_cu_3db0c77b_235514cuda3std3__45__cpo3endE:
	.zero		1
	.type		_ZN40_INTERNAL_ddb375ee_4_k_cu_3db0c77b_235514cuda3std3__419piecewise_constructE,@object
	.size		_ZN40_INTERNAL_ddb375ee_4_k_cu_3db0c77b_235514cuda3std3__419piecewise_constructE,(_ZN40_INTERNAL_ddb375ee_4_k_cu_3db0c77b_235514cuda3std3__45__cpo4cendE - _ZN40_INTERNAL_ddb375ee_4_k_cu_3db0c77b_235514cuda3std3__419piecewise_constructE)
_ZN40_INTERNAL_ddb375ee_4_k_cu_3db0c77b_235514cuda3std3__419piecewise_constructE:
	.zero		1
	.type		_ZN40_INTERNAL_ddb375ee_4_k_cu_3db0c77b_235514cuda3std3__45__cpo4cendE,@object
	.size		_ZN40_INTERNAL_ddb375ee_4_k_cu_3db0c77b_235514cuda3std3__45__cpo4cendE,(_ZN40_INTERNAL_ddb375ee_4_k_cu_3db0c77b_235514cuda3std6ranges3__45__cpo4swapE - _ZN40_INTERNAL_ddb375ee_4_k_cu_3db0c77b_235514cuda3std3__45__cpo4cendE)
_ZN40_INTERNAL_ddb375ee_4_k_cu_3db0c77b_235514cuda3std3__45__cpo4cendE:
	.zero		1
	.type		_ZN40_INTERNAL_ddb375ee_4_k_cu_3db0c77b_235514cuda3std6ranges3__45__cpo4swapE,@object
	.size		_ZN40_INTERNAL_ddb375ee_4_k_cu_3db0c77b_235514cuda3std6ranges3__45__cpo4swapE,(.L_7 - _ZN40_INTERNAL_ddb375ee_4_k_cu_3db0c77b_235514cuda3std6ranges3__45__cpo4swapE)
_ZN40_INTERNAL_ddb375ee_4_k_cu_3db0c77b_235514cuda3std6ranges3__45__cpo4swapE:
	.zero		1
.L_7:


//--------------------- .nv.constant0._ZN7cutlass13device_kernelINS_4gemm6kernel13GemmUniversalIN4cute5tupleIJiiiiEEENS1_10collective13CollectiveMmaINS1_37MainloopSm90TmaGmmaWarpSpecializedFP8ILi18ENS5_IJNS4_1CILi1EEENSA_ILi4EEESB_EEENS1_35KernelTmaWarpSpecializedCooperativeEEENS5_IJNSA_ILi128EEENSA_ILi256EEENSA_ILi32EEEEEENS_12float_e5m2_tENS5_IJlSB_lEEESK_SL_NS4_8TiledMMAINS4_8MMA_AtomIJNS4_4SM904GMMA31MMA_64x256x32_F32E5M2E5M2_SS_TNILNSP_7ScaleInE1ELSR_1EEEEEENS4_6LayoutINS5_IJNSA_ILi2EEESB_SB_EEENS5_IJSB_NSA_ILi0EEESX_EEEEENS5_IJNS4_10UnderscoreES10_S10_EEEEENS4_23SM90_TMA_LOAD_MULTICASTENS4_14ComposedLayoutINS4_7SwizzleILi1ELi4ELi3EEENS4_18smem_ptr_flag_bitsILi8EEENSU_INS5_IJNSA_ILi8EEESI_EEENS5_IJSI_SB_EEEEEEEvNS4_8identityENS4_13SM90_TMA_LOADES1D_vS1E_EENS_8epilogue10collective6detail29Sm90TmaWarpSpecializedAdapterINS1I_15DefaultEpilogueISK_SL_SL_NS1H_6thread17LinearCombinationISK_Li1EffLNS1M_9ScaleType4KindE0ELNS_15FloatRoundStyleE2ESK_EENS1_15EpilogueDefaultEEEEEvvEEEEvNT_6ParamsE --------------------------
	.section	.nv.constant0._ZN7cutlass13device_kernelINS_4gemm6kernel13GemmUniversalIN4cute5tupleIJiiiiEEENS1_10collective13CollectiveMmaINS1_37MainloopSm90TmaGmmaWarpSpecializedFP8ILi18ENS5_IJNS4_1CILi1EEENSA_ILi4EEESB_EEENS1_35KernelTmaWarpSpecializedCooperativeEEENS5_IJNSA_ILi128EEENSA_ILi256EEENSA_ILi32EEEEEENS_12float_e5m2_tENS5_IJlSB_lEEESK_SL_NS4_8TiledMMAINS4_8MMA_AtomIJNS4_4SM904GMMA31MMA_64x256x32_F32E5M2E5M2_SS_TNILNSP_7ScaleInE1ELSR_1EEEEEENS4_6LayoutINS5_IJNSA_ILi2EEESB_SB_EEENS5_IJSB_NSA_ILi0EEESX_EEEEENS5_IJNS4_10UnderscoreES10_S10_EEEEENS4_23SM90_TMA_LOAD_MULTICASTENS4_14ComposedLayoutINS4_7SwizzleILi1ELi4ELi3EEENS4_18smem_ptr_flag_bitsILi8EEENSU_INS5_IJNSA_ILi8EEESI_EEENS5_IJSI_SB_EEEEEEEvNS4_8identityENS4_13SM90_TMA_LOADES1D_vS1E_EENS_8epilogue10collective6detail29Sm90TmaWarpSpecializedAdapterINS1I_15DefaultEpilogueISK_SL_SL_NS1H_6thread17LinearCombinationISK_Li1EffLNS1M_9ScaleType4KindE0ELNS_15FloatRoundStyleE2ESK_EENS1_15EpilogueDefaultEEEEEvvEEEEvNT_6ParamsE,"a",@progbits
	.sectionflags	@""
	.align	4
.nv.constant0._ZN7cutlass13device_kernelINS_4gemm6kernel13GemmUniversalIN4cute5tupleIJiiiiEEENS1_10collective13CollectiveMmaINS1_37MainloopSm90TmaGmmaWarpSpecializedFP8ILi18ENS5_IJNS4_1CILi1EEENSA_ILi4EEESB_EEENS1_35KernelTmaWarpSpecializedCooperativeEEENS5_IJNSA_ILi128EEENSA_ILi256EEENSA_ILi32EEEEEENS_12float_e5m2_tENS5_IJlSB_lEEESK_SL_NS4_8TiledMMAINS4_8MMA_AtomIJNS4_4SM904GMMA31MMA_64x256x32_F32E5M2E5M2_SS_TNILNSP_7ScaleInE1ELSR_1EEEEEENS4_6LayoutINS5_IJNSA_ILi2EEESB_SB_EEENS5_IJSB_NSA_ILi0EEESX_EEEEENS5_IJNS4_10UnderscoreES10_S10_EEEEENS4_23SM90_TMA_LOAD_MULTICASTENS4_14ComposedLayoutINS4_7SwizzleILi1ELi4ELi3EEENS4_18smem_ptr_flag_bitsILi8EEENSU_INS5_IJNSA_ILi8EEESI_EEENS5_IJSI_SB_EEEEEEEvNS4_8identityENS4_13SM90_TMA_LOADES1D_vS1E_EENS_8epilogue10collective6detail29Sm90TmaWarpSpecializedAdapterINS1I_15DefaultEpilogueISK_SL_SL_NS1H_6thread17LinearCombinationISK_Li1EffLNS1M_9ScaleType4KindE0ELNS_15FloatRoundStyleE2ESK_EENS1_15EpilogueDefaultEEEEEvvEEEEvNT_6ParamsE:
	.zero		1664


//--------------------- SYMBOLS --------------------------

	.type		.nv.reservedSmem.offset0,@object
	.size		.nv.reservedSmem.offset0,0x4
